//
// Generated by NVIDIA NVVM Compiler
//
// Compiler Build ID: CL-36424714
// Cuda compilation tools, release 13.0, V13.0.88
// Based on NVVM 20.0.0
//

.version 9.0
.target sm_100
.address_size 64

	// .globl	_Z22comptueRowColumnAbsSumP9MatrixCSRP9MatrixCSCPd
.extern .func  (.param .b32 func_retval0) vprintf
(
	.param .b64 vprintf_param_0,
	.param .b64 vprintf_param_1
)
;
.global .align 1 .b8 $str[19] = {78, 101, 105, 103, 104, 98, 111, 117, 114, 115, 32, 102, 111, 114, 32, 37, 100, 10};
.global .align 1 .b8 $str$1[8] = {37, 100, 32, 37, 108, 102, 10};
.global .align 1 .b8 $str$2[2] = {10};

.visible .entry _Z22comptueRowColumnAbsSumP9MatrixCSRP9MatrixCSCPd(
	.param .u64 .ptr .align 1 _Z22comptueRowColumnAbsSumP9MatrixCSRP9MatrixCSCPd_param_0,
	.param .u64 .ptr .align 1 _Z22comptueRowColumnAbsSumP9MatrixCSRP9MatrixCSCPd_param_1,
	.param .u64 .ptr .align 1 _Z22comptueRowColumnAbsSumP9MatrixCSRP9MatrixCSCPd_param_2
)
{
	.reg .pred 	%p<24>;
	.reg .b32 	%r<28>;
	.reg .b64 	%rd<56>;
	.reg .b64 	%fd<36>;

	ld.param.u64 	%rd4, [_Z22comptueRowColumnAbsSumP9MatrixCSRP9MatrixCSCPd_param_0];
	ld.param.u64 	%rd5, [_Z22comptueRowColumnAbsSumP9MatrixCSRP9MatrixCSCPd_param_1];
	ld.param.u64 	%rd3, [_Z22comptueRowColumnAbsSumP9MatrixCSRP9MatrixCSCPd_param_2];
	cvta.to.global.u64 	%rd1, %rd5;
	cvta.to.global.u64 	%rd2, %rd4;
	mov.u32 	%r18, %ctaid.x;
	mov.u32 	%r19, %ntid.x;
	mov.u32 	%r20, %tid.x;
	mad.lo.s32 	%r1, %r18, %r19, %r20;
	ld.global.u32 	%r21, [%rd2];
	setp.ge.s32 	%p7, %r1, %r21;
	@%p7 bra 	$L__BB0_24;
	ld.global.u64 	%rd6, [%rd2+16];
	cvta.to.global.u64 	%rd7, %rd6;
	mul.wide.s32 	%rd8, %r1, 4;
	add.s64 	%rd9, %rd7, %rd8;
	ld.global.u32 	%r26, [%rd9];
	ld.global.u32 	%r3, [%rd9+4];
	ld.global.u64 	%rd10, [%rd1+24];
	cvta.to.global.u64 	%rd11, %rd10;
	add.s64 	%rd12, %rd11, %rd8;
	ld.global.u32 	%r27, [%rd12];
	ld.global.u32 	%r5, [%rd12+4];
	setp.lt.s32 	%p23, %r26, %r3;
	setp.lt.s32 	%p22, %r27, %r5;
	or.pred  	%p9, %p23, %p22;
	mov.f64 	%fd34, 0d0000000000000000;
	not.pred 	%p10, %p9;
	@%p10 bra 	$L__BB0_23;
	mov.f64 	%fd34, 0d0000000000000000;
$L__BB0_3:
	and.pred  	%p11, %p23, %p22;
	not.pred 	%p12, %p11;
	@%p12 bra 	$L__BB0_15;
	ld.global.u64 	%rd29, [%rd2+24];
	cvta.to.global.u64 	%rd30, %rd29;
	mul.wide.s32 	%rd31, %r26, 4;
	add.s64 	%rd32, %rd30, %rd31;
	ld.global.u32 	%r8, [%rd32];
	ld.global.u64 	%rd33, [%rd1+16];
	cvta.to.global.u64 	%rd34, %rd33;
	mul.wide.s32 	%rd35, %r27, 4;
	add.s64 	%rd36, %rd34, %rd35;
	ld.global.u32 	%r9, [%rd36];
	setp.ge.s32 	%p16, %r8, %r9;
	@%p16 bra 	$L__BB0_8;
	setp.eq.s32 	%p20, %r8, %r1;
	@%p20 bra 	$L__BB0_7;
	ld.global.u64 	%rd49, [%rd2+32];
	cvta.to.global.u64 	%rd50, %rd49;
	mul.wide.s32 	%rd51, %r26, 8;
	add.s64 	%rd52, %rd50, %rd51;
	ld.global.f64 	%fd26, [%rd52];
	abs.f64 	%fd27, %fd26;
	fma.rn.f64 	%fd34, %fd27, 0d3FE0000000000000, %fd34;
$L__BB0_7:
	add.s32 	%r26, %r26, 1;
	bra.uni 	$L__BB0_22;
$L__BB0_8:
	setp.le.s32 	%p17, %r8, %r9;
	@%p17 bra 	$L__BB0_12;
	setp.eq.s32 	%p19, %r9, %r1;
	@%p19 bra 	$L__BB0_11;
	ld.global.u64 	%rd45, [%rd1+32];
	cvta.to.global.u64 	%rd46, %rd45;
	mul.wide.s32 	%rd47, %r27, 8;
	add.s64 	%rd48, %rd46, %rd47;
	ld.global.f64 	%fd24, [%rd48];
	abs.f64 	%fd25, %fd24;
	fma.rn.f64 	%fd34, %fd25, 0d3FE0000000000000, %fd34;
$L__BB0_11:
	add.s32 	%r27, %r27, 1;
	bra.uni 	$L__BB0_22;
$L__BB0_12:
	setp.eq.s32 	%p18, %r8, %r1;
	@%p18 bra 	$L__BB0_14;
	ld.global.u64 	%rd37, [%rd2+32];
	cvta.to.global.u64 	%rd38, %rd37;
	mul.wide.s32 	%rd39, %r26, 8;
	add.s64 	%rd40, %rd38, %rd39;
	ld.global.f64 	%fd20, [%rd40];
	ld.global.u64 	%rd41, [%rd1+32];
	cvta.to.global.u64 	%rd42, %rd41;
	mul.wide.s32 	%rd43, %r27, 8;
	add.s64 	%rd44, %rd42, %rd43;
	ld.global.f64 	%fd21, [%rd44];
	add.f64 	%fd22, %fd20, %fd21;
	abs.f64 	%fd23, %fd22;
	fma.rn.f64 	%fd34, %fd23, 0d3FE0000000000000, %fd34;
$L__BB0_14:
	add.s32 	%r26, %r26, 1;
	add.s32 	%r27, %r27, 1;
	bra.uni 	$L__BB0_22;
$L__BB0_15:
	not.pred 	%p13, %p23;
	@%p13 bra 	$L__BB0_19;
	ld.global.u64 	%rd21, [%rd2+24];
	cvta.to.global.u64 	%rd22, %rd21;
	mul.wide.s32 	%rd23, %r26, 4;
	add.s64 	%rd24, %rd22, %rd23;
	ld.global.u32 	%r23, [%rd24];
	setp.eq.s32 	%p15, %r23, %r1;
	@%p15 bra 	$L__BB0_18;
	ld.global.u64 	%rd25, [%rd2+32];
	cvta.to.global.u64 	%rd26, %rd25;
	mul.wide.s32 	%rd27, %r26, 8;
	add.s64 	%rd28, %rd26, %rd27;
	ld.global.f64 	%fd18, [%rd28];
	abs.f64 	%fd19, %fd18;
	fma.rn.f64 	%fd34, %fd19, 0d3FE0000000000000, %fd34;
$L__BB0_18:
	add.s32 	%r26, %r26, 1;
	bra.uni 	$L__BB0_22;
$L__BB0_19:
	ld.global.u64 	%rd13, [%rd1+16];
	cvta.to.global.u64 	%rd14, %rd13;
	mul.wide.s32 	%rd15, %r27, 4;
	add.s64 	%rd16, %rd14, %rd15;
	ld.global.u32 	%r22, [%rd16];
	setp.eq.s32 	%p14, %r22, %r1;
	@%p14 bra 	$L__BB0_21;
	ld.global.u64 	%rd17, [%rd1+32];
	cvta.to.global.u64 	%rd18, %rd17;
	mul.wide.s32 	%rd19, %r27, 8;
	add.s64 	%rd20, %rd18, %rd19;
	ld.global.f64 	%fd16, [%rd20];
	abs.f64 	%fd17, %fd16;
	fma.rn.f64 	%fd34, %fd17, 0d3FE0000000000000, %fd34;
$L__BB0_21:
	add.s32 	%r27, %r27, 1;
$L__BB0_22:
	setp.lt.s32 	%p23, %r26, %r3;
	setp.lt.s32 	%p22, %r27, %r5;
	or.pred  	%p21, %p23, %p22;
	@%p21 bra 	$L__BB0_3;
$L__BB0_23:
	cvta.to.global.u64 	%rd53, %rd3;
	mul.wide.s32 	%rd54, %r1, 8;
	add.s64 	%rd55, %rd53, %rd54;
	st.global.f64 	[%rd55], %fd34;
$L__BB0_24:
	ret;

}
	// .globl	_Z9comptueSiP9MatrixCSRP9MatrixCSCPd
.visible .entry _Z9comptueSiP9MatrixCSRP9MatrixCSCPd(
	.param .u64 .ptr .align 1 _Z9comptueSiP9MatrixCSRP9MatrixCSCPd_param_0,
	.param .u64 .ptr .align 1 _Z9comptueSiP9MatrixCSRP9MatrixCSCPd_param_1,
	.param .u64 .ptr .align 1 _Z9comptueSiP9MatrixCSRP9MatrixCSCPd_param_2
)
{
	.reg .pred 	%p<24>;
	.reg .b32 	%r<28>;
	.reg .b64 	%rd<56>;
	.reg .b64 	%fd<32>;

	ld.param.u64 	%rd4, [_Z9comptueSiP9MatrixCSRP9MatrixCSCPd_param_0];
	ld.param.u64 	%rd5, [_Z9comptueSiP9MatrixCSRP9MatrixCSCPd_param_1];
	ld.param.u64 	%rd3, [_Z9comptueSiP9MatrixCSRP9MatrixCSCPd_param_2];
	cvta.to.global.u64 	%rd1, %rd5;
	cvta.to.global.u64 	%rd2, %rd4;
	mov.u32 	%r18, %ctaid.x;
	mov.u32 	%r19, %ntid.x;
	mov.u32 	%r20, %tid.x;
	mad.lo.s32 	%r1, %r18, %r19, %r20;
	ld.global.u32 	%r21, [%rd2];
	setp.ge.s32 	%p7, %r1, %r21;
	@%p7 bra 	$L__BB1_24;
	ld.global.u64 	%rd6, [%rd2+16];
	cvta.to.global.u64 	%rd7, %rd6;
	mul.wide.s32 	%rd8, %r1, 4;
	add.s64 	%rd9, %rd7, %rd8;
	ld.global.u32 	%r26, [%rd9];
	ld.global.u32 	%r3, [%rd9+4];
	ld.global.u64 	%rd10, [%rd1+24];
	cvta.to.global.u64 	%rd11, %rd10;
	add.s64 	%rd12, %rd11, %rd8;
	ld.global.u32 	%r27, [%rd12];
	ld.global.u32 	%r5, [%rd12+4];
	setp.lt.s32 	%p23, %r26, %r3;
	setp.lt.s32 	%p22, %r27, %r5;
	or.pred  	%p9, %p23, %p22;
	mov.f64 	%fd30, 0d0000000000000000;
	not.pred 	%p10, %p9;
	@%p10 bra 	$L__BB1_23;
	mov.f64 	%fd30, 0d0000000000000000;
$L__BB1_3:
	and.pred  	%p11, %p23, %p22;
	not.pred 	%p12, %p11;
	@%p12 bra 	$L__BB1_15;
	ld.global.u64 	%rd29, [%rd2+24];
	cvta.to.global.u64 	%rd30, %rd29;
	mul.wide.s32 	%rd31, %r26, 4;
	add.s64 	%rd32, %rd30, %rd31;
	ld.global.u32 	%r8, [%rd32];
	ld.global.u64 	%rd33, [%rd1+16];
	cvta.to.global.u64 	%rd34, %rd33;
	mul.wide.s32 	%rd35, %r27, 4;
	add.s64 	%rd36, %rd34, %rd35;
	ld.global.u32 	%r9, [%rd36];
	setp.ge.s32 	%p16, %r8, %r9;
	@%p16 bra 	$L__BB1_8;
	setp.eq.s32 	%p20, %r8, %r1;
	@%p20 bra 	$L__BB1_7;
	ld.global.u64 	%rd49, [%rd2+32];
	cvta.to.global.u64 	%rd50, %rd49;
	mul.wide.s32 	%rd51, %r26, 8;
	add.s64 	%rd52, %rd50, %rd51;
	ld.global.f64 	%fd22, [%rd52];
	fma.rn.f64 	%fd30, %fd22, 0d3FE0000000000000, %fd30;
$L__BB1_7:
	add.s32 	%r26, %r26, 1;
	bra.uni 	$L__BB1_22;
$L__BB1_8:
	setp.le.s32 	%p17, %r8, %r9;
	@%p17 bra 	$L__BB1_12;
	setp.eq.s32 	%p19, %r9, %r1;
	@%p19 bra 	$L__BB1_11;
	ld.global.u64 	%rd45, [%rd1+32];
	cvta.to.global.u64 	%rd46, %rd45;
	mul.wide.s32 	%rd47, %r27, 8;
	add.s64 	%rd48, %rd46, %rd47;
	ld.global.f64 	%fd21, [%rd48];
	fma.rn.f64 	%fd30, %fd21, 0d3FE0000000000000, %fd30;
$L__BB1_11:
	add.s32 	%r27, %r27, 1;
	bra.uni 	$L__BB1_22;
$L__BB1_12:
	setp.eq.s32 	%p18, %r8, %r1;
	@%p18 bra 	$L__BB1_14;
	ld.global.u64 	%rd37, [%rd2+32];
	cvta.to.global.u64 	%rd38, %rd37;
	mul.wide.s32 	%rd39, %r26, 8;
	add.s64 	%rd40, %rd38, %rd39;
	ld.global.f64 	%fd18, [%rd40];
	ld.global.u64 	%rd41, [%rd1+32];
	cvta.to.global.u64 	%rd42, %rd41;
	mul.wide.s32 	%rd43, %r27, 8;
	add.s64 	%rd44, %rd42, %rd43;
	ld.global.f64 	%fd19, [%rd44];
	add.f64 	%fd20, %fd18, %fd19;
	fma.rn.f64 	%fd30, %fd20, 0d3FE0000000000000, %fd30;
$L__BB1_14:
	add.s32 	%r26, %r26, 1;
	add.s32 	%r27, %r27, 1;
	bra.uni 	$L__BB1_22;
$L__BB1_15:
	not.pred 	%p13, %p23;
	@%p13 bra 	$L__BB1_19;
	ld.global.u64 	%rd21, [%rd2+24];
	cvta.to.global.u64 	%rd22, %rd21;
	mul.wide.s32 	%rd23, %r26, 4;
	add.s64 	%rd24, %rd22, %rd23;
	ld.global.u32 	%r23, [%rd24];
	setp.eq.s32 	%p15, %r23, %r1;
	@%p15 bra 	$L__BB1_18;
	ld.global.u64 	%rd25, [%rd2+32];
	cvta.to.global.u64 	%rd26, %rd25;
	mul.wide.s32 	%rd27, %r26, 8;
	add.s64 	%rd28, %rd26, %rd27;
	ld.global.f64 	%fd17, [%rd28];
	fma.rn.f64 	%fd30, %fd17, 0d3FE0000000000000, %fd30;
$L__BB1_18:
	add.s32 	%r26, %r26, 1;
	bra.uni 	$L__BB1_22;
$L__BB1_19:
	ld.global.u64 	%rd13, [%rd1+16];
	cvta.to.global.u64 	%rd14, %rd13;
	mul.wide.s32 	%rd15, %r27, 4;
	add.s64 	%rd16, %rd14, %rd15;
	ld.global.u32 	%r22, [%rd16];
	setp.eq.s32 	%p14, %r22, %r1;
	@%p14 bra 	$L__BB1_21;
	ld.global.u64 	%rd17, [%rd1+32];
	cvta.to.global.u64 	%rd18, %rd17;
	mul.wide.s32 	%rd19, %r27, 8;
	add.s64 	%rd20, %rd18, %rd19;
	ld.global.f64 	%fd16, [%rd20];
	fma.rn.f64 	%fd30, %fd16, 0d3FE0000000000000, %fd30;
$L__BB1_21:
	add.s32 	%r27, %r27, 1;
$L__BB1_22:
	setp.lt.s32 	%p23, %r26, %r3;
	setp.lt.s32 	%p22, %r27, %r5;
	or.pred  	%p21, %p23, %p22;
	@%p21 bra 	$L__BB1_3;
$L__BB1_23:
	neg.f64 	%fd23, %fd30;
	cvta.to.global.u64 	%rd53, %rd3;
	mul.wide.s32 	%rd54, %r1, 8;
	add.s64 	%rd55, %rd53, %rd54;
	st.global.f64 	[%rd55], %fd23;
$L__BB1_24:
	ret;

}
	// .globl	_Z17sortNeighbourListP9MatrixCSRS0_Pd
.visible .entry _Z17sortNeighbourListP9MatrixCSRS0_Pd(
	.param .u64 .ptr .align 1 _Z17sortNeighbourListP9MatrixCSRS0_Pd_param_0,
	.param .u64 .ptr .align 1 _Z17sortNeighbourListP9MatrixCSRS0_Pd_param_1,
	.param .u64 .ptr .align 1 _Z17sortNeighbourListP9MatrixCSRS0_Pd_param_2
)
{
	.reg .pred 	%p<39>;
	.reg .b32 	%r<126>;
	.reg .b64 	%rd<151>;
	.reg .b64 	%fd<74>;

	ld.param.u64 	%rd14, [_Z17sortNeighbourListP9MatrixCSRS0_Pd_param_0];
	cvta.to.global.u64 	%rd1, %rd14;
	mov.u32 	%r48, %ctaid.x;
	mov.u32 	%r49, %ntid.x;
	mov.u32 	%r50, %tid.x;
	mad.lo.s32 	%r1, %r48, %r49, %r50;
	ld.global.u32 	%r51, [%rd1];
	setp.ge.s32 	%p1, %r1, %r51;
	@%p1 bra 	$L__BB2_48;
	ld.global.u64 	%rd17, [%rd1+16];
	cvta.to.global.u64 	%rd18, %rd17;
	mul.wide.s32 	%rd19, %r1, 4;
	add.s64 	%rd20, %rd18, %rd19;
	ld.global.u32 	%r108, [%rd20];
	ld.global.u32 	%r3, [%rd20+4];
	setp.ge.s32 	%p2, %r108, %r3;
	@%p2 bra 	$L__BB2_48;
$L__BB2_2:
	add.s32 	%r5, %r108, 1;
	setp.ge.s32 	%p3, %r5, %r3;
	@%p3 bra 	$L__BB2_47;
	mul.wide.s32 	%rd24, %r108, 4;
	mov.u32 	%r109, %r5;
$L__BB2_4:
	ld.param.u64 	%rd147, [_Z17sortNeighbourListP9MatrixCSRS0_Pd_param_1];
	ld.param.u64 	%rd133, [_Z17sortNeighbourListP9MatrixCSRS0_Pd_param_0];
	cvta.to.global.u64 	%rd21, %rd147;
	ld.global.u64 	%rd22, [%rd21+24];
	cvta.to.global.u64 	%rd23, %rd22;
	add.s64 	%rd2, %rd23, %rd24;
	ld.global.u32 	%r7, [%rd2];
	mul.wide.s32 	%rd25, %r109, 4;
	add.s64 	%rd3, %rd23, %rd25;
	ld.global.u32 	%r8, [%rd3];
	cvta.to.global.u64 	%rd4, %rd133;
	ld.global.u64 	%rd26, [%rd4+16];
	cvta.to.global.u64 	%rd5, %rd26;
	add.s64 	%rd28, %rd5, %rd19;
	ld.global.u32 	%r123, [%rd28];
	ld.global.u32 	%r122, [%rd28+4];
	setp.eq.s32 	%p4, %r123, %r122;
	mov.f64 	%fd66, 0d0000000000000000;
	@%p4 bra 	$L__BB2_9;
	ld.global.u64 	%rd29, [%rd4+24];
	cvta.to.global.u64 	%rd6, %rd29;
	mov.u32 	%r110, %r122;
	mov.u32 	%r111, %r123;
$L__BB2_6:
	add.s32 	%r52, %r110, %r111;
	shr.u32 	%r53, %r52, 31;
	add.s32 	%r54, %r52, %r53;
	shr.s32 	%r55, %r54, 1;
	mul.wide.s32 	%rd30, %r55, 4;
	add.s64 	%rd31, %rd6, %rd30;
	ld.global.u32 	%r56, [%rd31];
	setp.lt.s32 	%p5, %r56, %r1;
	add.s32 	%r57, %r55, 1;
	selp.b32 	%r111, %r57, %r111, %p5;
	selp.b32 	%r110, %r110, %r55, %p5;
	setp.ne.s32 	%p6, %r111, %r110;
	@%p6 bra 	$L__BB2_6;
	mul.wide.s32 	%rd32, %r111, 4;
	add.s64 	%rd33, %rd6, %rd32;
	ld.global.u32 	%r58, [%rd33];
	setp.ne.s32 	%p7, %r58, %r1;
	@%p7 bra 	$L__BB2_9;
	ld.global.u64 	%rd34, [%rd4+32];
	cvta.to.global.u64 	%rd35, %rd34;
	mul.wide.s32 	%rd36, %r111, 8;
	add.s64 	%rd37, %rd35, %rd36;
	ld.global.f64 	%fd66, [%rd37];
$L__BB2_9:
	mul.wide.s32 	%rd38, %r8, 4;
	add.s64 	%rd39, %rd5, %rd38;
	ld.global.u32 	%r117, [%rd39];
	ld.global.u32 	%r116, [%rd39+4];
	setp.eq.s32 	%p8, %r117, %r116;
	mov.f64 	%fd67, 0d0000000000000000;
	@%p8 bra 	$L__BB2_14;
	ld.global.u64 	%rd40, [%rd4+24];
	cvta.to.global.u64 	%rd7, %rd40;
	mov.u32 	%r112, %r116;
	mov.u32 	%r113, %r117;
$L__BB2_11:
	add.s32 	%r59, %r112, %r113;
	shr.u32 	%r60, %r59, 31;
	add.s32 	%r61, %r59, %r60;
	shr.s32 	%r62, %r61, 1;
	mul.wide.s32 	%rd41, %r62, 4;
	add.s64 	%rd42, %rd7, %rd41;
	ld.global.u32 	%r63, [%rd42];
	setp.lt.s32 	%p9, %r63, %r8;
	add.s32 	%r64, %r62, 1;
	selp.b32 	%r113, %r64, %r113, %p9;
	selp.b32 	%r112, %r112, %r62, %p9;
	setp.ne.s32 	%p10, %r113, %r112;
	@%p10 bra 	$L__BB2_11;
	mul.wide.s32 	%rd43, %r113, 4;
	add.s64 	%rd44, %rd7, %rd43;
	ld.global.u32 	%r65, [%rd44];
	setp.ne.s32 	%p11, %r65, %r8;
	@%p11 bra 	$L__BB2_14;
	ld.param.u64 	%rd134, [_Z17sortNeighbourListP9MatrixCSRS0_Pd_param_0];
	cvta.to.global.u64 	%rd45, %rd134;
	ld.global.u64 	%rd46, [%rd45+32];
	cvta.to.global.u64 	%rd47, %rd46;
	mul.wide.s32 	%rd48, %r113, 8;
	add.s64 	%rd49, %rd47, %rd48;
	ld.global.f64 	%fd67, [%rd49];
$L__BB2_14:
	mov.f64 	%fd68, 0d0000000000000000;
	@%p4 bra 	$L__BB2_19;
	ld.param.u64 	%rd135, [_Z17sortNeighbourListP9MatrixCSRS0_Pd_param_0];
	cvta.to.global.u64 	%rd50, %rd135;
	ld.global.u64 	%rd51, [%rd50+24];
	cvta.to.global.u64 	%rd8, %rd51;
	mov.u32 	%r114, %r122;
	mov.u32 	%r115, %r123;
$L__BB2_16:
	add.s32 	%r66, %r114, %r115;
	shr.u32 	%r67, %r66, 31;
	add.s32 	%r68, %r66, %r67;
	shr.s32 	%r69, %r68, 1;
	mul.wide.s32 	%rd52, %r69, 4;
	add.s64 	%rd53, %rd8, %rd52;
	ld.global.u32 	%r70, [%rd53];
	setp.lt.s32 	%p13, %r70, %r8;
	add.s32 	%r71, %r69, 1;
	selp.b32 	%r115, %r71, %r115, %p13;
	selp.b32 	%r114, %r114, %r69, %p13;
	setp.ne.s32 	%p14, %r115, %r114;
	@%p14 bra 	$L__BB2_16;
	mul.wide.s32 	%rd54, %r115, 4;
	add.s64 	%rd55, %rd8, %rd54;
	ld.global.u32 	%r72, [%rd55];
	setp.ne.s32 	%p15, %r72, %r8;
	@%p15 bra 	$L__BB2_19;
	ld.param.u64 	%rd136, [_Z17sortNeighbourListP9MatrixCSRS0_Pd_param_0];
	cvta.to.global.u64 	%rd56, %rd136;
	ld.global.u64 	%rd57, [%rd56+32];
	cvta.to.global.u64 	%rd58, %rd57;
	mul.wide.s32 	%rd59, %r115, 8;
	add.s64 	%rd60, %rd58, %rd59;
	ld.global.f64 	%fd68, [%rd60];
$L__BB2_19:
	mov.f64 	%fd69, 0d0000000000000000;
	@%p8 bra 	$L__BB2_24;
	ld.param.u64 	%rd137, [_Z17sortNeighbourListP9MatrixCSRS0_Pd_param_0];
	cvta.to.global.u64 	%rd61, %rd137;
	ld.global.u64 	%rd62, [%rd61+24];
	cvta.to.global.u64 	%rd9, %rd62;
$L__BB2_21:
	add.s32 	%r73, %r116, %r117;
	shr.u32 	%r74, %r73, 31;
	add.s32 	%r75, %r73, %r74;
	shr.s32 	%r76, %r75, 1;
	mul.wide.s32 	%rd63, %r76, 4;
	add.s64 	%rd64, %rd9, %rd63;
	ld.global.u32 	%r77, [%rd64];
	setp.lt.s32 	%p17, %r77, %r1;
	add.s32 	%r78, %r76, 1;
	selp.b32 	%r117, %r78, %r117, %p17;
	selp.b32 	%r116, %r116, %r76, %p17;
	setp.ne.s32 	%p18, %r117, %r116;
	@%p18 bra 	$L__BB2_21;
	mul.wide.s32 	%rd65, %r117, 4;
	add.s64 	%rd66, %rd9, %rd65;
	ld.global.u32 	%r79, [%rd66];
	setp.ne.s32 	%p19, %r79, %r1;
	@%p19 bra 	$L__BB2_24;
	ld.param.u64 	%rd138, [_Z17sortNeighbourListP9MatrixCSRS0_Pd_param_0];
	cvta.to.global.u64 	%rd67, %rd138;
	ld.global.u64 	%rd68, [%rd67+32];
	cvta.to.global.u64 	%rd69, %rd68;
	mul.wide.s32 	%rd70, %r117, 8;
	add.s64 	%rd71, %rd69, %rd70;
	ld.global.f64 	%fd69, [%rd71];
$L__BB2_24:
	ld.param.u64 	%rd149, [_Z17sortNeighbourListP9MatrixCSRS0_Pd_param_2];
	rcp.rn.f64 	%fd28, %fd66;
	rcp.rn.f64 	%fd29, %fd67;
	add.f64 	%fd30, %fd28, %fd29;
	rcp.rn.f64 	%fd31, %fd30;
	add.f64 	%fd32, %fd31, %fd31;
	add.f64 	%fd33, %fd68, %fd69;
	cvta.to.global.u64 	%rd72, %rd149;
	mul.wide.s32 	%rd73, %r1, 8;
	add.s64 	%rd74, %rd72, %rd73;
	ld.global.f64 	%fd9, [%rd74];
	sub.f64 	%fd34, %fd66, %fd9;
	rcp.rn.f64 	%fd35, %fd34;
	mul.wide.s32 	%rd75, %r8, 8;
	add.s64 	%rd76, %rd72, %rd75;
	ld.global.f64 	%fd36, [%rd76];
	sub.f64 	%fd37, %fd67, %fd36;
	rcp.rn.f64 	%fd38, %fd37;
	add.f64 	%fd39, %fd35, %fd38;
	rcp.rn.f64 	%fd40, %fd39;
	fma.rn.f64 	%fd41, %fd33, 0dBFE0000000000000, %fd40;
	div.rn.f64 	%fd10, %fd32, %fd41;
	mov.f64 	%fd70, 0d0000000000000000;
	@%p4 bra 	$L__BB2_29;
	ld.param.u64 	%rd139, [_Z17sortNeighbourListP9MatrixCSRS0_Pd_param_0];
	cvta.to.global.u64 	%rd77, %rd139;
	ld.global.u64 	%rd78, [%rd77+24];
	cvta.to.global.u64 	%rd10, %rd78;
	mov.u32 	%r118, %r122;
	mov.u32 	%r119, %r123;
$L__BB2_26:
	add.s32 	%r80, %r118, %r119;
	shr.u32 	%r81, %r80, 31;
	add.s32 	%r82, %r80, %r81;
	shr.s32 	%r83, %r82, 1;
	mul.wide.s32 	%rd79, %r83, 4;
	add.s64 	%rd80, %rd10, %rd79;
	ld.global.u32 	%r84, [%rd80];
	setp.lt.s32 	%p21, %r84, %r1;
	add.s32 	%r85, %r83, 1;
	selp.b32 	%r119, %r85, %r119, %p21;
	selp.b32 	%r118, %r118, %r83, %p21;
	setp.ne.s32 	%p22, %r119, %r118;
	@%p22 bra 	$L__BB2_26;
	mul.wide.s32 	%rd81, %r119, 4;
	add.s64 	%rd82, %rd10, %rd81;
	ld.global.u32 	%r86, [%rd82];
	setp.ne.s32 	%p23, %r86, %r1;
	@%p23 bra 	$L__BB2_29;
	ld.param.u64 	%rd140, [_Z17sortNeighbourListP9MatrixCSRS0_Pd_param_0];
	cvta.to.global.u64 	%rd83, %rd140;
	ld.global.u64 	%rd84, [%rd83+32];
	cvta.to.global.u64 	%rd85, %rd84;
	mul.wide.s32 	%rd86, %r119, 8;
	add.s64 	%rd87, %rd85, %rd86;
	ld.global.f64 	%fd70, [%rd87];
$L__BB2_29:
	mul.wide.s32 	%rd88, %r7, 4;
	add.s64 	%rd89, %rd5, %rd88;
	ld.global.u32 	%r125, [%rd89];
	ld.global.u32 	%r124, [%rd89+4];
	setp.eq.s32 	%p24, %r125, %r124;
	mov.f64 	%fd71, 0d0000000000000000;
	@%p24 bra 	$L__BB2_34;
	ld.param.u64 	%rd141, [_Z17sortNeighbourListP9MatrixCSRS0_Pd_param_0];
	cvta.to.global.u64 	%rd90, %rd141;
	ld.global.u64 	%rd91, [%rd90+24];
	cvta.to.global.u64 	%rd11, %rd91;
	mov.u32 	%r120, %r124;
	mov.u32 	%r121, %r125;
$L__BB2_31:
	add.s32 	%r87, %r120, %r121;
	shr.u32 	%r88, %r87, 31;
	add.s32 	%r89, %r87, %r88;
	shr.s32 	%r90, %r89, 1;
	mul.wide.s32 	%rd92, %r90, 4;
	add.s64 	%rd93, %rd11, %rd92;
	ld.global.u32 	%r91, [%rd93];
	setp.lt.s32 	%p25, %r91, %r7;
	add.s32 	%r92, %r90, 1;
	selp.b32 	%r121, %r92, %r121, %p25;
	selp.b32 	%r120, %r120, %r90, %p25;
	setp.ne.s32 	%p26, %r121, %r120;
	@%p26 bra 	$L__BB2_31;
	mul.wide.s32 	%rd94, %r121, 4;
	add.s64 	%rd95, %rd11, %rd94;
	ld.global.u32 	%r93, [%rd95];
	setp.ne.s32 	%p27, %r93, %r7;
	@%p27 bra 	$L__BB2_34;
	ld.param.u64 	%rd142, [_Z17sortNeighbourListP9MatrixCSRS0_Pd_param_0];
	cvta.to.global.u64 	%rd96, %rd142;
	ld.global.u64 	%rd97, [%rd96+32];
	cvta.to.global.u64 	%rd98, %rd97;
	mul.wide.s32 	%rd99, %r121, 8;
	add.s64 	%rd100, %rd98, %rd99;
	ld.global.f64 	%fd71, [%rd100];
$L__BB2_34:
	mov.f64 	%fd72, 0d0000000000000000;
	@%p4 bra 	$L__BB2_39;
	ld.param.u64 	%rd143, [_Z17sortNeighbourListP9MatrixCSRS0_Pd_param_0];
	cvta.to.global.u64 	%rd101, %rd143;
	ld.global.u64 	%rd102, [%rd101+24];
	cvta.to.global.u64 	%rd12, %rd102;
$L__BB2_36:
	add.s32 	%r94, %r122, %r123;
	shr.u32 	%r95, %r94, 31;
	add.s32 	%r96, %r94, %r95;
	shr.s32 	%r97, %r96, 1;
	mul.wide.s32 	%rd103, %r97, 4;
	add.s64 	%rd104, %rd12, %rd103;
	ld.global.u32 	%r98, [%rd104];
	setp.lt.s32 	%p29, %r98, %r7;
	add.s32 	%r99, %r97, 1;
	selp.b32 	%r123, %r99, %r123, %p29;
	selp.b32 	%r122, %r122, %r97, %p29;
	setp.ne.s32 	%p30, %r123, %r122;
	@%p30 bra 	$L__BB2_36;
	mul.wide.s32 	%rd105, %r123, 4;
	add.s64 	%rd106, %rd12, %rd105;
	ld.global.u32 	%r100, [%rd106];
	setp.ne.s32 	%p31, %r100, %r7;
	@%p31 bra 	$L__BB2_39;
	ld.param.u64 	%rd144, [_Z17sortNeighbourListP9MatrixCSRS0_Pd_param_0];
	cvta.to.global.u64 	%rd107, %rd144;
	ld.global.u64 	%rd108, [%rd107+32];
	cvta.to.global.u64 	%rd109, %rd108;
	mul.wide.s32 	%rd110, %r123, 8;
	add.s64 	%rd111, %rd109, %rd110;
	ld.global.f64 	%fd72, [%rd111];
$L__BB2_39:
	mov.f64 	%fd73, 0d0000000000000000;
	@%p24 bra 	$L__BB2_44;
	ld.param.u64 	%rd145, [_Z17sortNeighbourListP9MatrixCSRS0_Pd_param_0];
	cvta.to.global.u64 	%rd112, %rd145;
	ld.global.u64 	%rd113, [%rd112+24];
	cvta.to.global.u64 	%rd13, %rd113;
$L__BB2_41:
	add.s32 	%r101, %r124, %r125;
	shr.u32 	%r102, %r101, 31;
	add.s32 	%r103, %r101, %r102;
	shr.s32 	%r104, %r103, 1;
	mul.wide.s32 	%rd114, %r104, 4;
	add.s64 	%rd115, %rd13, %rd114;
	ld.global.u32 	%r105, [%rd115];
	setp.lt.s32 	%p33, %r105, %r1;
	add.s32 	%r106, %r104, 1;
	selp.b32 	%r125, %r106, %r125, %p33;
	selp.b32 	%r124, %r124, %r104, %p33;
	setp.ne.s32 	%p34, %r125, %r124;
	@%p34 bra 	$L__BB2_41;
	mul.wide.s32 	%rd116, %r125, 4;
	add.s64 	%rd117, %rd13, %rd116;
	ld.global.u32 	%r107, [%rd117];
	setp.ne.s32 	%p35, %r107, %r1;
	@%p35 bra 	$L__BB2_44;
	ld.param.u64 	%rd146, [_Z17sortNeighbourListP9MatrixCSRS0_Pd_param_0];
	cvta.to.global.u64 	%rd118, %rd146;
	ld.global.u64 	%rd119, [%rd118+32];
	cvta.to.global.u64 	%rd120, %rd119;
	mul.wide.s32 	%rd121, %r125, 8;
	add.s64 	%rd122, %rd120, %rd121;
	ld.global.f64 	%fd73, [%rd122];
$L__BB2_44:
	ld.param.u64 	%rd150, [_Z17sortNeighbourListP9MatrixCSRS0_Pd_param_2];
	rcp.rn.f64 	%fd49, %fd70;
	rcp.rn.f64 	%fd50, %fd71;
	add.f64 	%fd51, %fd49, %fd50;
	rcp.rn.f64 	%fd52, %fd51;
	add.f64 	%fd53, %fd52, %fd52;
	add.f64 	%fd54, %fd72, %fd73;
	sub.f64 	%fd55, %fd70, %fd9;
	rcp.rn.f64 	%fd56, %fd55;
	cvta.to.global.u64 	%rd123, %rd150;
	mul.wide.s32 	%rd124, %r7, 8;
	add.s64 	%rd125, %rd123, %rd124;
	ld.global.f64 	%fd57, [%rd125];
	sub.f64 	%fd58, %fd71, %fd57;
	rcp.rn.f64 	%fd59, %fd58;
	add.f64 	%fd60, %fd56, %fd59;
	rcp.rn.f64 	%fd61, %fd60;
	fma.rn.f64 	%fd62, %fd54, 0dBFE0000000000000, %fd61;
	div.rn.f64 	%fd63, %fd53, %fd62;
	setp.geu.f64 	%p36, %fd10, %fd63;
	@%p36 bra 	$L__BB2_46;
	ld.param.u64 	%rd148, [_Z17sortNeighbourListP9MatrixCSRS0_Pd_param_1];
	st.global.u32 	[%rd2], %r8;
	st.global.u32 	[%rd3], %r7;
	cvta.to.global.u64 	%rd126, %rd148;
	ld.global.u64 	%rd127, [%rd126+32];
	cvta.to.global.u64 	%rd128, %rd127;
	mul.wide.s32 	%rd129, %r108, 8;
	add.s64 	%rd130, %rd128, %rd129;
	mul.wide.s32 	%rd131, %r109, 8;
	add.s64 	%rd132, %rd128, %rd131;
	ld.global.f64 	%fd64, [%rd130];
	ld.global.f64 	%fd65, [%rd132];
	st.global.f64 	[%rd130], %fd65;
	st.global.f64 	[%rd132], %fd64;
$L__BB2_46:
	add.s32 	%r109, %r109, 1;
	setp.lt.s32 	%p37, %r109, %r3;
	@%p37 bra 	$L__BB2_4;
$L__BB2_47:
	setp.ne.s32 	%p38, %r5, %r3;
	mov.u32 	%r108, %r5;
	@%p38 bra 	$L__BB2_2;
$L__BB2_48:
	ret;

}
	// .globl	_Z18printNeighbourListP9MatrixCSRS0_Pd
.visible .entry _Z18printNeighbourListP9MatrixCSRS0_Pd(
	.param .u64 .ptr .align 1 _Z18printNeighbourListP9MatrixCSRS0_Pd_param_0,
	.param .u64 .ptr .align 1 _Z18printNeighbourListP9MatrixCSRS0_Pd_param_1,
	.param .u64 .ptr .align 1 _Z18printNeighbourListP9MatrixCSRS0_Pd_param_2
)
{
	.local .align 16 .b8 	__local_depot3[16];
	.reg .b64 	%SP;
	.reg .b64 	%SPL;
	.reg .pred 	%p<21>;
	.reg .b32 	%r<75>;
	.reg .b64 	%rd<64>;
	.reg .b64 	%fd<37>;

	mov.u64 	%SPL, __local_depot3;
	cvta.local.u64 	%SP, %SPL;
	ld.param.u64 	%rd10, [_Z18printNeighbourListP9MatrixCSRS0_Pd_param_0];
	ld.param.u64 	%rd11, [_Z18printNeighbourListP9MatrixCSRS0_Pd_param_1];
	ld.param.u64 	%rd12, [_Z18printNeighbourListP9MatrixCSRS0_Pd_param_2];
	cvta.to.global.u64 	%rd1, %rd12;
	cvta.to.global.u64 	%rd2, %rd11;
	ld.global.u32 	%r28, [%rd2];
	setp.lt.s32 	%p1, %r28, 1;
	@%p1 bra 	$L__BB3_26;
	cvta.to.global.u64 	%rd3, %rd10;
	mov.b32 	%r65, 0;
	add.u64 	%rd16, %SP, 0;
	mov.u64 	%rd18, $str;
	bra.uni 	$L__BB3_3;
$L__BB3_2:
	ld.global.u32 	%r62, [%rd2];
	setp.ge.s32 	%p20, %r65, %r62;
	@%p20 bra 	$L__BB3_26;
$L__BB3_3:
	mov.u32 	%r1, %r65;
	ld.global.u64 	%rd13, [%rd2+16];
	mul.wide.u32 	%rd14, %r1, 4;
	add.s64 	%rd15, %rd13, %rd14;
	ld.u32 	%r66, [%rd15];
	add.s32 	%r65, %r1, 1;
	ld.u32 	%r4, [%rd15+4];
	cvta.to.local.u64 	%rd17, %rd16;
	st.local.u32 	[%rd17], %r1;
	cvta.global.u64 	%rd19, %rd18;
	{ // callseq 0, 0
	.param .b64 param0;
	st.param.b64 	[param0], %rd19;
	.param .b64 param1;
	st.param.b64 	[param1], %rd16;
	.param .b32 retval0;
	call.uni (retval0), 
	vprintf, 
	(
	param0, 
	param1
	);
	ld.param.b32 	%r30, [retval0];
	} // callseq 0
	setp.ge.s32 	%p2, %r66, %r4;
	@%p2 bra 	$L__BB3_2;
	mul.wide.u32 	%rd20, %r1, 8;
	add.s64 	%rd4, %rd1, %rd20;
$L__BB3_5:
	ld.global.u64 	%rd21, [%rd2+24];
	mul.wide.s32 	%rd22, %r66, 4;
	add.s64 	%rd23, %rd21, %rd22;
	ld.u32 	%r6, [%rd23];
	ld.global.u64 	%rd5, [%rd3+16];
	mul.wide.u32 	%rd24, %r1, 4;
	add.s64 	%rd25, %rd5, %rd24;
	ld.u32 	%r72, [%rd25];
	ld.u32 	%r71, [%rd25+4];
	setp.eq.s32 	%p3, %r72, %r71;
	mov.f64 	%fd33, 0d0000000000000000;
	@%p3 bra 	$L__BB3_10;
	ld.global.u64 	%rd6, [%rd3+24];
	mov.u32 	%r67, %r71;
	mov.u32 	%r68, %r72;
$L__BB3_7:
	add.s32 	%r32, %r67, %r68;
	shr.u32 	%r33, %r32, 31;
	add.s32 	%r34, %r32, %r33;
	shr.s32 	%r35, %r34, 1;
	mul.wide.s32 	%rd26, %r35, 4;
	add.s64 	%rd27, %rd6, %rd26;
	ld.u32 	%r36, [%rd27];
	setp.lt.s32 	%p4, %r36, %r1;
	add.s32 	%r37, %r35, 1;
	selp.b32 	%r68, %r37, %r68, %p4;
	selp.b32 	%r67, %r67, %r35, %p4;
	setp.ne.s32 	%p5, %r68, %r67;
	@%p5 bra 	$L__BB3_7;
	mul.wide.s32 	%rd28, %r68, 4;
	add.s64 	%rd29, %rd6, %rd28;
	ld.u32 	%r38, [%rd29];
	setp.ne.s32 	%p6, %r38, %r1;
	@%p6 bra 	$L__BB3_10;
	ld.global.u64 	%rd30, [%rd3+32];
	mul.wide.s32 	%rd31, %r68, 8;
	add.s64 	%rd32, %rd30, %rd31;
	ld.f64 	%fd33, [%rd32];
$L__BB3_10:
	mul.wide.s32 	%rd33, %r6, 4;
	add.s64 	%rd34, %rd5, %rd33;
	ld.u32 	%r74, [%rd34];
	ld.u32 	%r73, [%rd34+4];
	setp.eq.s32 	%p7, %r74, %r73;
	mov.f64 	%fd34, 0d0000000000000000;
	@%p7 bra 	$L__BB3_15;
	ld.global.u64 	%rd7, [%rd3+24];
	mov.u32 	%r69, %r73;
	mov.u32 	%r70, %r74;
$L__BB3_12:
	add.s32 	%r39, %r69, %r70;
	shr.u32 	%r40, %r39, 31;
	add.s32 	%r41, %r39, %r40;
	shr.s32 	%r42, %r41, 1;
	mul.wide.s32 	%rd35, %r42, 4;
	add.s64 	%rd36, %rd7, %rd35;
	ld.u32 	%r43, [%rd36];
	setp.lt.s32 	%p8, %r43, %r6;
	add.s32 	%r44, %r42, 1;
	selp.b32 	%r70, %r44, %r70, %p8;
	selp.b32 	%r69, %r69, %r42, %p8;
	setp.ne.s32 	%p9, %r70, %r69;
	@%p9 bra 	$L__BB3_12;
	mul.wide.s32 	%rd37, %r70, 4;
	add.s64 	%rd38, %rd7, %rd37;
	ld.u32 	%r45, [%rd38];
	setp.ne.s32 	%p10, %r45, %r6;
	@%p10 bra 	$L__BB3_15;
	ld.global.u64 	%rd39, [%rd3+32];
	mul.wide.s32 	%rd40, %r70, 8;
	add.s64 	%rd41, %rd39, %rd40;
	ld.f64 	%fd34, [%rd41];
$L__BB3_15:
	setp.eq.s32 	%p11, %r72, %r71;
	mov.f64 	%fd35, 0d0000000000000000;
	@%p11 bra 	$L__BB3_20;
	ld.global.u64 	%rd8, [%rd3+24];
$L__BB3_17:
	add.s32 	%r46, %r71, %r72;
	shr.u32 	%r47, %r46, 31;
	add.s32 	%r48, %r46, %r47;
	shr.s32 	%r49, %r48, 1;
	mul.wide.s32 	%rd42, %r49, 4;
	add.s64 	%rd43, %rd8, %rd42;
	ld.u32 	%r50, [%rd43];
	setp.lt.s32 	%p12, %r50, %r6;
	add.s32 	%r51, %r49, 1;
	selp.b32 	%r72, %r51, %r72, %p12;
	selp.b32 	%r71, %r71, %r49, %p12;
	setp.ne.s32 	%p13, %r72, %r71;
	@%p13 bra 	$L__BB3_17;
	mul.wide.s32 	%rd44, %r72, 4;
	add.s64 	%rd45, %rd8, %rd44;
	ld.u32 	%r52, [%rd45];
	setp.ne.s32 	%p14, %r52, %r6;
	@%p14 bra 	$L__BB3_20;
	ld.global.u64 	%rd46, [%rd3+32];
	mul.wide.s32 	%rd47, %r72, 8;
	add.s64 	%rd48, %rd46, %rd47;
	ld.f64 	%fd35, [%rd48];
$L__BB3_20:
	mov.f64 	%fd36, 0d0000000000000000;
	@%p7 bra 	$L__BB3_25;
	ld.global.u64 	%rd9, [%rd3+24];
$L__BB3_22:
	add.s32 	%r53, %r73, %r74;
	shr.u32 	%r54, %r53, 31;
	add.s32 	%r55, %r53, %r54;
	shr.s32 	%r56, %r55, 1;
	mul.wide.s32 	%rd49, %r56, 4;
	add.s64 	%rd50, %rd9, %rd49;
	ld.u32 	%r57, [%rd50];
	setp.lt.s32 	%p16, %r57, %r1;
	add.s32 	%r58, %r56, 1;
	selp.b32 	%r74, %r58, %r74, %p16;
	selp.b32 	%r73, %r73, %r56, %p16;
	setp.ne.s32 	%p17, %r74, %r73;
	@%p17 bra 	$L__BB3_22;
	mul.wide.s32 	%rd51, %r74, 4;
	add.s64 	%rd52, %rd9, %rd51;
	ld.u32 	%r59, [%rd52];
	setp.ne.s32 	%p18, %r59, %r1;
	@%p18 bra 	$L__BB3_25;
	ld.global.u64 	%rd53, [%rd3+32];
	mul.wide.s32 	%rd54, %r74, 8;
	add.s64 	%rd55, %rd53, %rd54;
	ld.f64 	%fd36, [%rd55];
$L__BB3_25:
	rcp.rn.f64 	%fd17, %fd33;
	rcp.rn.f64 	%fd18, %fd34;
	add.f64 	%fd19, %fd17, %fd18;
	rcp.rn.f64 	%fd20, %fd19;
	add.f64 	%fd21, %fd20, %fd20;
	add.f64 	%fd22, %fd35, %fd36;
	ld.global.f64 	%fd23, [%rd4];
	sub.f64 	%fd24, %fd33, %fd23;
	rcp.rn.f64 	%fd25, %fd24;
	mul.wide.s32 	%rd56, %r6, 8;
	add.s64 	%rd57, %rd1, %rd56;
	ld.global.f64 	%fd26, [%rd57];
	sub.f64 	%fd27, %fd34, %fd26;
	rcp.rn.f64 	%fd28, %fd27;
	add.f64 	%fd29, %fd25, %fd28;
	rcp.rn.f64 	%fd30, %fd29;
	fma.rn.f64 	%fd31, %fd22, 0dBFE0000000000000, %fd30;
	div.rn.f64 	%fd32, %fd21, %fd31;
	add.u64 	%rd58, %SP, 0;
	add.u64 	%rd59, %SPL, 0;
	st.local.u32 	[%rd59], %r6;
	st.local.f64 	[%rd59+8], %fd32;
	mov.u64 	%rd60, $str$1;
	cvta.global.u64 	%rd61, %rd60;
	{ // callseq 1, 0
	.param .b64 param0;
	st.param.b64 	[param0], %rd61;
	.param .b64 param1;
	st.param.b64 	[param1], %rd58;
	.param .b32 retval0;
	call.uni (retval0), 
	vprintf, 
	(
	param0, 
	param1
	);
	ld.param.b32 	%r60, [retval0];
	} // callseq 1
	add.s32 	%r66, %r66, 1;
	setp.eq.s32 	%p19, %r66, %r4;
	@%p19 bra 	$L__BB3_2;
	bra.uni 	$L__BB3_5;
$L__BB3_26:
	mov.u64 	%rd62, $str$2;
	cvta.global.u64 	%rd63, %rd62;
	{ // callseq 2, 0
	.param .b64 param0;
	st.param.b64 	[param0], %rd63;
	.param .b64 param1;
	st.param.b64 	[param1], 0;
	.param .b32 retval0;
	call.uni (retval0), 
	vprintf, 
	(
	param0, 
	param1
	);
	ld.param.b32 	%r63, [retval0];
	} // callseq 2
	ret;

}


// ===== COMPILED SASS (sm_100) =====

	.target	sm_100

	.elftype	@"ET_EXEC"


//--------------------- .note.nv.tkinfo           --------------------------
	.section	.note.nv.tkinfo,"",@"SHT_NOTE"
	.sectionflags	@"SHF_NOTE_NV_TKINFO"
	.tkinfo
        /*0018*/ 	.word	0x00000002
        /*0030*/ 	.string	""
        /*0030*/ 	.string	"ptxas"
        /*0030*/ 	.string	"Cuda compilation tools, release 13.0, V13.0.88"
        /*0030*/ 	.string	"Build cuda_13.0.r13.0/compiler.36424714_0"
        /*0030*/ 	.string	"-arch sm_100 -m 64 "



//--------------------- .note.nv.cuinfo           --------------------------
	.section	.note.nv.cuinfo,"",@"SHT_NOTE"
	.sectionflags	@"SHF_NOTE_NV_CUINFO"
        /*0018*/ 	.short	0x0002
        /*001a*/ 	.short	0x0064
        /*001c*/ 	.short	0x0082
	.zero		2


//--------------------- .nv.info                  --------------------------
	.section	.nv.info,"",@"SHT_CUDA_INFO"
	.align	4


	//----- nvinfo : EIATTR_REGCOUNT
	.align		4
        /*0000*/ 	.byte	0x04, 0x2f
        /*0002*/ 	.short	(.L_4 - .L_3)
	.align		4
.L_3:
        /*0004*/ 	.word	index@(_Z22comptueRowColumnAbsSumP9MatrixCSRP9MatrixCSCPd)
        /*0008*/ 	.word	0x00000014


	//----- nvinfo : EIATTR_FRAME_SIZE
	.align		4
.L_4:
        /*000c*/ 	.byte	0x04, 0x11
        /*000e*/ 	.short	(.L_6 - .L_5)
	.align		4
.L_5:
        /*0010*/ 	.word	index@(_Z22comptueRowColumnAbsSumP9MatrixCSRP9MatrixCSCPd)
        /*0014*/ 	.word	0x00000000


	//----- nvinfo : EIATTR_REGCOUNT
	.align		4
.L_6:
        /*0018*/ 	.byte	0x04, 0x2f
        /*001a*/ 	.short	(.L_8 - .L_7)
	.align		4
.L_7:
        /*001c*/ 	.word	index@(_Z9comptueSiP9MatrixCSRP9MatrixCSCPd)
        /*0020*/ 	.word	0x00000014


	//----- nvinfo : EIATTR_FRAME_SIZE
	.align		4
.L_8:
        /*0024*/ 	.byte	0x04, 0x11
        /*0026*/ 	.short	(.L_10 - .L_9)
	.align		4
.L_9:
        /*0028*/ 	.word	index@(_Z9comptueSiP9MatrixCSRP9MatrixCSCPd)
        /*002c*/ 	.word	0x00000000


	//----- nvinfo : EIATTR_REGCOUNT
	.align		4
.L_10:
        /*0030*/ 	.byte	0x04, 0x2f
        /*0032*/ 	.short	(.L_12 - .L_11)
	.align		4
.L_11:
        /*0034*/ 	.word	index@(_Z17sortNeighbourListP9MatrixCSRS0_Pd)
        /*0038*/ 	.word	0x00000028


	//----- nvinfo : EIATTR_FRAME_SIZE
	.align		4
.L_12:
        /*003c*/ 	.byte	0x04, 0x11
        /*003e*/ 	.short	(.L_14 - .L_13)
	.align		4
.L_13:
        /*0040*/ 	.word	index@($__internal_3_$__cuda_sm20_div_rn_f64_full)
        /*0044*/ 	.word	0x00000000


	//----- nvinfo : EIATTR_FRAME_SIZE
	.align		4
.L_14:
        /*0048*/ 	.byte	0x04, 0x11
        /*004a*/ 	.short	(.L_16 - .L_15)
	.align		4
.L_15:
        /*004c*/ 	.word	index@($__internal_2_$__cuda_sm20_dblrcp_rn_slowpath_v3)
        /*0050*/ 	.word	0x00000000


	//----- nvinfo : EIATTR_FRAME_SIZE
	.align		4
.L_16:
        /*0054*/ 	.byte	0x04, 0x11
        /*0056*/ 	.short	(.L_18 - .L_17)
	.align		4
.L_17:
        /*0058*/ 	.word	index@(_Z17sortNeighbourListP9MatrixCSRS0_Pd)
        /*005c*/ 	.word	0x00000000


	//----- nvinfo : EIATTR_REGCOUNT
	.align		4
.L_18:
        /*0060*/ 	.byte	0x04, 0x2f
        /*0062*/ 	.short	(.L_20 - .L_19)
	.align		4
.L_19:
        /*0064*/ 	.word	index@(_Z18printNeighbourListP9MatrixCSRS0_Pd)
        /*0068*/ 	.word	0x00000020


	//----- nvinfo : EIATTR_FRAME_SIZE
	.align		4
.L_20:
        /*006c*/ 	.byte	0x04, 0x11
        /*006e*/ 	.short	(.L_22 - .L_21)
	.align		4
.L_21:
        /*0070*/ 	.word	index@($__internal_1_$__cuda_sm20_div_rn_f64_full)
        /*0074*/ 	.word	0x00000010


	//----- nvinfo : EIATTR_FRAME_SIZE
	.align		4
.L_22:
        /*0078*/ 	.byte	0x04, 0x11
        /*007a*/ 	.short	(.L_24 - .L_23)
	.align		4
.L_23:
        /*007c*/ 	.word	index@($__internal_0_$__cuda_sm20_dblrcp_rn_slowpath_v3)
        /*0080*/ 	.word	0x00000010


	//----- nvinfo : EIATTR_FRAME_SIZE
	.align		4
.L_24:
        /*0084*/ 	.byte	0x04, 0x11
        /*0086*/ 	.short	(.L_26 - .L_25)
	.align		4
.L_25:
        /*0088*/ 	.word	index@(_Z18printNeighbourListP9MatrixCSRS0_Pd)
        /*008c*/ 	.word	0x00000010


	//----- nvinfo : EIATTR_MIN_STACK_SIZE
	.align		4
.L_26:
        /*0090*/ 	.byte	0x04, 0x12
        /*0092*/ 	.short	(.L_28 - .L_27)
	.align		4
.L_27:
        /*0094*/ 	.word	index@(_Z18printNeighbourListP9MatrixCSRS0_Pd)
        /*0098*/ 	.word	0x00000010


	//----- nvinfo : EIATTR_MIN_STACK_SIZE
	.align		4
.L_28:
        /*009c*/ 	.byte	0x04, 0x12
        /*009e*/ 	.short	(.L_30 - .L_29)
	.align		4
.L_29:
        /*00a0*/ 	.word	index@(_Z17sortNeighbourListP9MatrixCSRS0_Pd)
        /*00a4*/ 	.word	0x00000000


	//----- nvinfo : EIATTR_MIN_STACK_SIZE
	.align		4
.L_30:
        /*00a8*/ 	.byte	0x04, 0x12
        /*00aa*/ 	.short	(.L_32 - .L_31)
	.align		4
.L_31:
        /*00ac*/ 	.word	index@(_Z9comptueSiP9MatrixCSRP9MatrixCSCPd)
        /*00b0*/ 	.word	0x00000000


	//----- nvinfo : EIATTR_MIN_STACK_SIZE
	.align		4
.L_32:
        /*00b4*/ 	.byte	0x04, 0x12
        /*00b6*/ 	.short	(.L_34 - .L_33)
	.align		4
.L_33:
        /*00b8*/ 	.word	index@(_Z22comptueRowColumnAbsSumP9MatrixCSRP9MatrixCSCPd)
        /*00bc*/ 	.word	0x00000000
.L_34:


//--------------------- .nv.compat                --------------------------
	.section	.nv.compat,"",@"SHT_CUDA_COMPAT_INFO"
	.align	4
        /*0000*/ 	.byte	0x02, 0x09, 0x00, 0x00, 0x02, 0x02, 0x01, 0x00, 0x02, 0x05, 0x05, 0x00, 0x03, 0x07, 0x01, 0x01
        /*0010*/ 	.byte	0x02, 0x03, 0x00, 0x00, 0x02, 0x06, 0x01, 0x00, 0x04, 0x0b, 0x08, 0x00, 0x01, 0x00, 0x00, 0x00
        /*0020*/ 	.byte	0x00, 0x00, 0x00, 0x00


//--------------------- .nv.info._Z18printNeighbourListP9MatrixCSRS0_Pd --------------------------
	.section	.nv.info._Z18printNeighbourListP9MatrixCSRS0_Pd,"",@"SHT_CUDA_INFO"
	.sectionflags	@""
	.align	4


	//----- nvinfo : EIATTR_CUDA_API_VERSION
	.align		4
        /*0000*/ 	.byte	0x04, 0x37
        /*0002*/ 	.short	(.L_36 - .L_35)
.L_35:
        /*0004*/ 	.word	0x00000082


	//----- nvinfo : EIATTR_KPARAM_INFO
	.align		4
.L_36:
        /*0008*/ 	.byte	0x04, 0x17
        /*000a*/ 	.short	(.L_38 - .L_37)
.L_37:
        /*000c*/ 	.word	0x00000000
        /*0010*/ 	.short	0x0002
        /*0012*/ 	.short	0x0010
        /*0014*/ 	.byte	0x00, 0xf5, 0x21, 0x00


	//----- nvinfo : EIATTR_KPARAM_INFO
	.align		4
.L_38:
        /*0018*/ 	.byte	0x04, 0x17
        /*001a*/ 	.short	(.L_40 - .L_39)
.L_39:
        /*001c*/ 	.word	0x00000000
        /*0020*/ 	.short	0x0001
        /*0022*/ 	.short	0x0008
        /*0024*/ 	.byte	0x00, 0xf5, 0x21, 0x00


	//----- nvinfo : EIATTR_KPARAM_INFO
	.align		4
.L_40:
        /*0028*/ 	.byte	0x04, 0x17
        /*002a*/ 	.short	(.L_42 - .L_41)
.L_41:
        /*002c*/ 	.word	0x00000000
        /*0030*/ 	.short	0x0000
        /*0032*/ 	.short	0x0000
        /*0034*/ 	.byte	0x00, 0xf5, 0x21, 0x00


	//----- nvinfo : EIATTR_SPARSE_MMA_MASK
	.align		4
.L_42:
        /*0038*/ 	.byte	0x03, 0x50
        /*003a*/ 	.short	0x0000


	//----- nvinfo : EIATTR_MAXREG_COUNT
	.align		4
        /*003c*/ 	.byte	0x03, 0x1b
        /*003e*/ 	.short	0x00ff


	//----- nvinfo : EIATTR_EXTERNS
	.align		4
        /*0040*/ 	.byte	0x04, 0x0f
        /*0042*/ 	.short	(.L_44 - .L_43)


	//   ....[0]....
	.align		4
.L_43:
        /*0044*/ 	.word	index@(vprintf)


	//----- nvinfo : EIATTR_MERCURY_ISA_VERSION
	.align		4
.L_44:
        /*0048*/ 	.byte	0x03, 0x5f
        /*004a*/ 	.short	0x0101


	//----- nvinfo : EIATTR_VRC_CTA_INIT_COUNT
	.align		4
        /*004c*/ 	.byte	0x02, 0x4a
	.zero		1
	.zero		1


	//----- nvinfo : EIATTR_SYSCALL_OFFSETS
	.align		4
        /*0050*/ 	.byte	0x04, 0x46
        /*0052*/ 	.short	(.L_46 - .L_45)


	//   ....[0]....
.L_45:
        /*0054*/ 	.word	0x00000200


	//   ....[1]....
        /*0058*/ 	.word	0x000012c0


	//   ....[2]....
        /*005c*/ 	.word	0x000013c0


	//----- nvinfo : EIATTR_EXIT_INSTR_OFFSETS
	.align		4
.L_46:
        /*0060*/ 	.byte	0x04, 0x1c
        /*0062*/ 	.short	(.L_48 - .L_47)


	//   ....[0]....
.L_47:
        /*0064*/ 	.word	0x000013d0


	//----- nvinfo : EIATTR_CRS_STACK_SIZE
	.align		4
.L_48:
        /*0068*/ 	.byte	0x04, 0x1e
        /*006a*/ 	.short	(.L_50 - .L_49)
.L_49:
        /*006c*/ 	.word	0x00000000


	//----- nvinfo : EIATTR_CBANK_PARAM_SIZE
	.align		4
.L_50:
        /*0070*/ 	.byte	0x03, 0x19
        /*0072*/ 	.short	0x0018


	//----- nvinfo : EIATTR_PARAM_CBANK
	.align		4
        /*0074*/ 	.byte	0x04, 0x0a
        /*0076*/ 	.short	(.L_52 - .L_51)
	.align		4
.L_51:
        /*0078*/ 	.word	index@(.nv.constant0._Z18printNeighbourListP9MatrixCSRS0_Pd)
        /*007c*/ 	.short	0x0380
        /*007e*/ 	.short	0x0018


	//----- nvinfo : EIATTR_SW_WAR
	.align		4
.L_52:
        /*0080*/ 	.byte	0x04, 0x36
        /*0082*/ 	.short	(.L_54 - .L_53)
.L_53:
        /*0084*/ 	.word	0x00000008
.L_54:


//--------------------- .nv.info._Z17sortNeighbourListP9MatrixCSRS0_Pd --------------------------
	.section	.nv.info._Z17sortNeighbourListP9MatrixCSRS0_Pd,"",@"SHT_CUDA_INFO"
	.sectionflags	@""
	.align	4


	//----- nvinfo : EIATTR_CUDA_API_VERSION
	.align		4
        /*0000*/ 	.byte	0x04, 0x37
        /*0002*/ 	.short	(.L_56 - .L_55)
.L_55:
        /*0004*/ 	.word	0x00000082


	//----- nvinfo : EIATTR_KPARAM_INFO
	.align		4
.L_56:
        /*0008*/ 	.byte	0x04, 0x17
        /*000a*/ 	.short	(.L_58 - .L_57)
.L_57:
        /*000c*/ 	.word	0x00000000
        /*0010*/ 	.short	0x0002
        /*0012*/ 	.short	0x0010
        /*0014*/ 	.byte	0x00, 0xf5, 0x21, 0x00


	//----- nvinfo : EIATTR_KPARAM_INFO
	.align		4
.L_58:
        /*0018*/ 	.byte	0x04, 0x17
        /*001a*/ 	.short	(.L_60 - .L_59)
.L_59:
        /*001c*/ 	.word	0x00000000
        /*0020*/ 	.short	0x0001
        /*0022*/ 	.short	0x0008
        /*0024*/ 	.byte	0x00, 0xf5, 0x21, 0x00


	//----- nvinfo : EIATTR_KPARAM_INFO
	.align		4
.L_60:
        /*0028*/ 	.byte	0x04, 0x17
        /*002a*/ 	.short	(.L_62 - .L_61)
.L_61:
        /*002c*/ 	.word	0x00000000
        /*0030*/ 	.short	0x0000
        /*0032*/ 	.short	0x0000
        /*0034*/ 	.byte	0x00, 0xf5, 0x21, 0x00


	//----- nvinfo : EIATTR_SPARSE_MMA_MASK
	.align		4
.L_62:
        /*0038*/ 	.byte	0x03, 0x50
        /*003a*/ 	.short	0x0000


	//----- nvinfo : EIATTR_MAXREG_COUNT
	.align		4
        /*003c*/ 	.byte	0x03, 0x1b
        /*003e*/ 	.short	0x00ff


	//----- nvinfo : EIATTR_MERCURY_ISA_VERSION
	.align		4
        /*0040*/ 	.byte	0x03, 0x5f
        /*0042*/ 	.short	0x0101


	//----- nvinfo : EIATTR_VRC_CTA_INIT_COUNT
	.align		4
        /*0044*/ 	.byte	0x02, 0x4a
	.zero		1
	.zero		1


	//----- nvinfo : EIATTR_EXIT_INSTR_OFFSETS
	.align		4
        /*0048*/ 	.byte	0x04, 0x1c
        /*004a*/ 	.short	(.L_64 - .L_63)


	//   ....[0]....
.L_63:
        /*004c*/ 	.word	0x00000090


	//   ....[1]....
        /*0050*/ 	.word	0x000000f0


	//   ....[2]....
        /*0054*/ 	.word	0x00002110


	//----- nvinfo : EIATTR_CRS_STACK_SIZE
	.align		4
.L_64:
        /*0058*/ 	.byte	0x04, 0x1e
        /*005a*/ 	.short	(.L_66 - .L_65)
.L_65:
        /*005c*/ 	.word	0x00000000


	//----- nvinfo : EIATTR_CBANK_PARAM_SIZE
	.align		4
.L_66:
        /*0060*/ 	.byte	0x03, 0x19
        /*0062*/ 	.short	0x0018


	//----- nvinfo : EIATTR_PARAM_CBANK
	.align		4
        /*0064*/ 	.byte	0x04, 0x0a
        /*0066*/ 	.short	(.L_68 - .L_67)
	.align		4
.L_67:
        /*0068*/ 	.word	index@(.nv.constant0._Z17sortNeighbourListP9MatrixCSRS0_Pd)
        /*006c*/ 	.short	0x0380
        /*006e*/ 	.short	0x0018


	//----- nvinfo : EIATTR_SW_WAR
	.align		4
.L_68:
        /*0070*/ 	.byte	0x04, 0x36
        /*0072*/ 	.short	(.L_70 - .L_69)
.L_69:
        /*0074*/ 	.word	0x00000008
.L_70:


//--------------------- .nv.info._Z9comptueSiP9MatrixCSRP9MatrixCSCPd --------------------------
	.section	.nv.info._Z9comptueSiP9MatrixCSRP9MatrixCSCPd,"",@"SHT_CUDA_INFO"
	.sectionflags	@""
	.align	4


	//----- nvinfo : EIATTR_CUDA_API_VERSION
	.align		4
        /*0000*/ 	.byte	0x04, 0x37
        /*0002*/ 	.short	(.L_72 - .L_71)
.L_71:
        /*0004*/ 	.word	0x00000082


	//----- nvinfo : EIATTR_KPARAM_INFO
	.align		4
.L_72:
        /*0008*/ 	.byte	0x04, 0x17
        /*000a*/ 	.short	(.L_74 - .L_73)
.L_73:
        /*000c*/ 	.word	0x00000000
        /*0010*/ 	.short	0x0002
        /*0012*/ 	.short	0x0010
        /*0014*/ 	.byte	0x00, 0xf5, 0x21, 0x00


	//----- nvinfo : EIATTR_KPARAM_INFO
	.align		4
.L_74:
        /*0018*/ 	.byte	0x04, 0x17
        /*001a*/ 	.short	(.L_76 - .L_75)
.L_75:
        /*001c*/ 	.word	0x00000000
        /*0020*/ 	.short	0x0001
        /*0022*/ 	.short	0x0008
        /*0024*/ 	.byte	0x00, 0xf5, 0x21, 0x00


	//----- nvinfo : EIATTR_KPARAM_INFO
	.align		4
.L_76:
        /*0028*/ 	.byte	0x04, 0x17
        /*002a*/ 	.short	(.L_78 - .L_77)
.L_77:
        /*002c*/ 	.word	0x00000000
        /*0030*/ 	.short	0x0000
        /*0032*/ 	.short	0x0000
        /*0034*/ 	.byte	0x00, 0xf5, 0x21, 0x00


	//----- nvinfo : EIATTR_SPARSE_MMA_MASK
	.align		4
.L_78:
        /*0038*/ 	.byte	0x03, 0x50
        /*003a*/ 	.short	0x0000


	//----- nvinfo : EIATTR_MAXREG_COUNT
	.align		4
        /*003c*/ 	.byte	0x03, 0x1b
        /*003e*/ 	.short	0x00ff


	//----- nvinfo : EIATTR_MERCURY_ISA_VERSION
	.align		4
        /*0040*/ 	.byte	0x03, 0x5f
        /*0042*/ 	.short	0x0101


	//----- nvinfo : EIATTR_VRC_CTA_INIT_COUNT
	.align		4
        /*0044*/ 	.byte	0x02, 0x4a
	.zero		1
	.zero		1


	//----- nvinfo : EIATTR_EXIT_INSTR_OFFSETS
	.align		4
        /*0048*/ 	.byte	0x04, 0x1c
        /*004a*/ 	.short	(.L_80 - .L_79)


	//   ....[0]....
.L_79:
        /*004c*/ 	.word	0x00000090


	//   ....[1]....
        /*0050*/ 	.word	0x00000740


	//----- nvinfo : EIATTR_CRS_STACK_SIZE
	.align		4
.L_80:
        /*0054*/ 	.byte	0x04, 0x1e
        /*0056*/ 	.short	(.L_82 - .L_81)
.L_81:
        /*0058*/ 	.word	0x00000000


	//----- nvinfo : EIATTR_CBANK_PARAM_SIZE
	.align		4
.L_82:
        /*005c*/ 	.byte	0x03, 0x19
        /*005e*/ 	.short	0x0018


	//----- nvinfo : EIATTR_PARAM_CBANK
	.align		4
        /*0060*/ 	.byte	0x04, 0x0a
        /*0062*/ 	.short	(.L_84 - .L_83)
	.align		4
.L_83:
        /*0064*/ 	.word	index@(.nv.constant0._Z9comptueSiP9MatrixCSRP9MatrixCSCPd)
        /*0068*/ 	.short	0x0380
        /*006a*/ 	.short	0x0018


	//----- nvinfo : EIATTR_SW_WAR
	.align		4
.L_84:
        /*006c*/ 	.byte	0x04, 0x36
        /*006e*/ 	.short	(.L_86 - .L_85)
.L_85:
        /*0070*/ 	.word	0x00000008
.L_86:


//--------------------- .nv.info._Z22comptueRowColumnAbsSumP9MatrixCSRP9MatrixCSCPd --------------------------
	.section	.nv.info._Z22comptueRowColumnAbsSumP9MatrixCSRP9MatrixCSCPd,"",@"SHT_CUDA_INFO"
	.sectionflags	@""
	.align	4


	//----- nvinfo : EIATTR_CUDA_API_VERSION
	.align		4
        /*0000*/ 	.byte	0x04, 0x37
        /*0002*/ 	.short	(.L_88 - .L_87)
.L_87:
        /*0004*/ 	.word	0x00000082


	//----- nvinfo : EIATTR_KPARAM_INFO
	.align		4
.L_88:
        /*0008*/ 	.byte	0x04, 0x17
        /*000a*/ 	.short	(.L_90 - .L_89)
.L_89:
        /*000c*/ 	.word	0x00000000
        /*0010*/ 	.short	0x0002
        /*0012*/ 	.short	0x0010
        /*0014*/ 	.byte	0x00, 0xf5, 0x21, 0x00


	//----- nvinfo : EIATTR_KPARAM_INFO
	.align		4
.L_90:
        /*0018*/ 	.byte	0x04, 0x17
        /*001a*/ 	.short	(.L_92 - .L_91)
.L_91:
        /*001c*/ 	.word	0x00000000
        /*0020*/ 	.short	0x0001
        /*0022*/ 	.short	0x0008
        /*0024*/ 	.byte	0x00, 0xf5, 0x21, 0x00


	//----- nvinfo : EIATTR_KPARAM_INFO
	.align		4
.L_92:
        /*0028*/ 	.byte	0x04, 0x17
        /*002a*/ 	.short	(.L_94 - .L_93)
.L_93:
        /*002c*/ 	.word	0x00000000
        /*0030*/ 	.short	0x0000
        /*0032*/ 	.short	0x0000
        /*0034*/ 	.byte	0x00, 0xf5, 0x21, 0x00


	//----- nvinfo : EIATTR_SPARSE_MMA_MASK
	.align		4
.L_94:
        /*0038*/ 	.byte	0x03, 0x50
        /*003a*/ 	.short	0x0000


	//----- nvinfo : EIATTR_MAXREG_COUNT
	.align		4
        /*003c*/ 	.byte	0x03, 0x1b
        /*003e*/ 	.short	0x00ff


	//----- nvinfo : EIATTR_MERCURY_ISA_VERSION
	.align		4
        /*0040*/ 	.byte	0x03, 0x5f
        /*0042*/ 	.short	0x0101


	//----- nvinfo : EIATTR_VRC_CTA_INIT_COUNT
	.align		4
        /*0044*/ 	.byte	0x02, 0x4a
	.zero		1
	.zero		1


	//----- nvinfo : EIATTR_EXIT_INSTR_OFFSETS
	.align		4
        /*0048*/ 	.byte	0x04, 0x1c
        /*004a*/ 	.short	(.L_96 - .L_95)


	//   ....[0]....
.L_95:
        /*004c*/ 	.word	0x00000090


	//   ....[1]....
        /*0050*/ 	.word	0x00000730


	//----- nvinfo : EIATTR_CRS_STACK_SIZE
	.align		4
.L_96:
        /*0054*/ 	.byte	0x04, 0x1e
        /*0056*/ 	.short	(.L_98 - .L_97)
.L_97:
        /*0058*/ 	.word	0x00000000


	//----- nvinfo : EIATTR_CBANK_PARAM_SIZE
	.align		4
.L_98:
        /*005c*/ 	.byte	0x03, 0x19
        /*005e*/ 	.short	0x0018


	//----- nvinfo : EIATTR_PARAM_CBANK
	.align		4
        /*0060*/ 	.byte	0x04, 0x0a
        /*0062*/ 	.short	(.L_100 - .L_99)
	.align		4
.L_99:
        /*0064*/ 	.word	index@(.nv.constant0._Z22comptueRowColumnAbsSumP9MatrixCSRP9MatrixCSCPd)
        /*0068*/ 	.short	0x0380
        /*006a*/ 	.short	0x0018


	//----- nvinfo : EIATTR_SW_WAR
	.align		4
.L_100:
        /*006c*/ 	.byte	0x04, 0x36
        /*006e*/ 	.short	(.L_102 - .L_101)
.L_101:
        /*0070*/ 	.word	0x00000008
.L_102:


//--------------------- .nv.callgraph             --------------------------
	.section	.nv.callgraph,"",@"SHT_CUDA_CALLGRAPH"
	.align	4
	.sectionentsize	8
	.align		4
        /*0000*/ 	.word	0x00000000
	.align		4
        /*0004*/ 	.word	0xffffffff
	.align		4
        /*0008*/ 	.word	index@(_Z18printNeighbourListP9MatrixCSRS0_Pd)
	.align		4
        /*000c*/ 	.word	index@(vprintf)
	.align		4
        /*0010*/ 	.word	0x00000000
	.align		4
        /*0014*/ 	.word	0xfffffffe
	.align		4
        /*0018*/ 	.word	0x00000000
	.align		4
        /*001c*/ 	.word	0xfffffffd
	.align		4
        /*0020*/ 	.word	0x00000000
	.align		4
        /*0024*/ 	.word	0xfffffffc


//--------------------- .nv.constant4             --------------------------
	.section	.nv.constant4,"a",@progbits
	.align	8
	.align		8
.nv.constant4:
        /*0000*/ 	.dword	vprintf
	.align		8
        /*0008*/ 	.dword	$str
	.align		8
        /*0010*/ 	.dword	$str$1
	.align		8
        /*0018*/ 	.dword	$str$2


//--------------------- .text._Z18printNeighbourListP9MatrixCSRS0_Pd --------------------------
	.section	.text._Z18printNeighbourListP9MatrixCSRS0_Pd,"ax",@progbits
	.align	128
        .global         _Z18printNeighbourListP9MatrixCSRS0_Pd
        .type           _Z18printNeighbourListP9MatrixCSRS0_Pd,@function
        .size           _Z18printNeighbourListP9MatrixCSRS0_Pd,(.L_x_165 - _Z18printNeighbourListP9MatrixCSRS0_Pd)
        .other          _Z18printNeighbourListP9MatrixCSRS0_Pd,@"STO_CUDA_ENTRY STV_DEFAULT"
_Z18printNeighbourListP9MatrixCSRS0_Pd:
.text._Z18printNeighbourListP9MatrixCSRS0_Pd:
[----:B------:R-:W0:Y:S08]  /*0000*/  LDC R1, c[0x0][0x37c] ;  /* 0x0000df00ff017b82 */ /* 0x000e300000000800 */
[----:B------:R-:W1:Y:S01]  /*0010*/  LDC.64 R2, c[0x0][0x388] ;  /* 0x0000e200ff027b82 */ /* 0x000e620000000a00 */
[----:B------:R-:W1:Y:S01]  /*0020*/  LDCU.64 UR36, c[0x0][0x358] ;  /* 0x00006b00ff2477ac */ /* 0x000e620008000a00 */
[----:B0-----:R-:W-:Y:S01]  /*0030*/  VIADD R1, R1, 0xfffffff0 ;  /* 0xfffffff001017836 */ /* 0x001fe20000000000 */
[----:B-1----:R-:W2:Y:S01]  /*0040*/  LDG.E R2, desc[UR36][R2.64] ;  /* 0x0000002402027981 */ /* 0x002ea2000c1e1900 */
[----:B------:R-:W0:Y:S01]  /*0050*/  LDCU UR4, c[0x0][0x2f8] ;  /* 0x00005f00ff0477ac */ /* 0x000e220008000800 */
[----:B------:R-:W1:Y:S02]  /*0060*/  LDCU UR5, c[0x0][0x2fc] ;  /* 0x00005f80ff0577ac */ /* 0x000e640008000800 */
[----:B0-----:R-:W-:-:S05]  /*0070*/  IADD3 R19, P1, PT, R1, UR4, RZ ;  /* 0x0000000401137c10 */ /* 0x001fca000ff3e0ff */
[----:B-1----:R-:W-:Y:S01]  /*0080*/  IMAD.X R18, RZ, RZ, UR5, P1 ;  /* 0x00000005ff127e24 */ /* 0x002fe200088e06ff */
[----:B--2---:R-:W-:-:S13]  /*0090*/  ISETP.GE.AND P0, PT, R2, 0x1, PT ;  /* 0x000000010200780c */ /* 0x004fda0003f06270 */
[----:B------:R-:W-:Y:S05]  /*00a0*/  @!P0 BRA `(.L_x_0) ;  /* 0x0000001000a88947 */ /* 0x000fea0003800000 */
[----:B------:R-:W-:Y:S01]  /*00b0*/  BSSY.RECONVERGENT B7, `(.L_x_0) ;  /* 0x0000129000077945 */ /* 0x000fe20003800200 */
[----:B------:R-:W-:-:S07]  /*00c0*/  IMAD.MOV.U32 R2, RZ, RZ, RZ ;  /* 0x000000ffff027224 */ /* 0x000fce00078e00ff */
.L_x_36:
[----:B------:R-:W0:Y:S01]  /*00d0*/  LDC.64 R10, c[0x0][0x388] ;  /* 0x0000e200ff0a7b82 */ /* 0x000e220000000a00 */
[----:B------:R-:W1:Y:S01]  /*00e0*/  LDCU UR6, c[0x0][0x2f8] ;  /* 0x00005f00ff0677ac */ /* 0x000e620008000800 */
[----:B------:R-:W2:Y:S01]  /*00f0*/  LDCU.64 UR4, c[0x4][0x8] ;  /* 0x01000100ff0477ac */ /* 0x000ea20008000a00 */
[----:B0-----:R-:W3:Y:S01]  /*0100*/  LDG.E.64 R6, desc[UR36][R10.64+0x10] ;  /* 0x000010240a067981 */ /* 0x001ee2000c1e1b00 */
[----:B------:R-:W-:-:S06]  /*0110*/  MOV R8, 0x0 ;  /* 0x0000000000087802 */ /* 0x000fcc0000000f00 */
[----:B------:R-:W0:Y:S01]  /*0120*/  LDC.64 R8, c[0x4][R8] ;  /* 0x0100000008087b82 */ /* 0x000e220000000a00 */
[----:B-1----:R-:W-:Y:S02]  /*0130*/  VIADD R3, R19, -UR6 ;  /* 0x8000000613037c36 */ /* 0x002fe40008000000 */
[C---:B------:R-:W-:Y:S02]  /*0140*/  VIADD R0, R2.reuse, 0x1 ;  /* 0x0000000102007836 */ /* 0x040fe40000000000 */
[----:B------:R-:W-:Y:S02]  /*0150*/  IMAD.MOV.U32 R22, RZ, RZ, R2 ;  /* 0x000000ffff167224 */ /* 0x000fe400078e0002 */
[----:B--2---:R-:W-:Y:S02]  /*0160*/  IMAD.U32 R4, RZ, RZ, UR4 ;  /* 0x00000004ff047e24 */ /* 0x004fe4000f8e00ff */
[----:B------:R-:W-:Y:S02]  /*0170*/  IMAD.U32 R5, RZ, RZ, UR5 ;  /* 0x00000005ff057e24 */ /* 0x000fe4000f8e00ff */
[----:B---3--:R-:W-:-:S05]  /*0180*/  IMAD.WIDE.U32 R6, R2, 0x4, R6 ;  /* 0x0000000402067825 */ /* 0x008fca00078e0006 */
[----:B------:R-:W5:Y:S04]  /*0190*/  LD.E R24, desc[UR36][R6.64] ;  /* 0x0000002406187980 */ /* 0x000f68000c101900 */
[----:B------:R1:W5:Y:S04]  /*01a0*/  LD.E R23, desc[UR36][R6.64+0x4] ;  /* 0x0000042406177980 */ /* 0x000368000c101900 */
[----:B------:R2:W-:Y:S01]  /*01b0*/  STL [R3], R2 ;  /* 0x0000000203007387 */ /* 0x0005e20000100800 */
[----:B-1----:R-:W-:Y:S02]  /*01c0*/  IMAD.MOV.U32 R6, RZ, RZ, R19 ;  /* 0x000000ffff067224 */ /* 0x002fe400078e0013 */
[----:B------:R-:W-:-:S02]  /*01d0*/  IMAD.MOV.U32 R7, RZ, RZ, R18 ;  /* 0x000000ffff077224 */ /* 0x000fc400078e0012 */
[----:B0-2---:R-:W-:-:S07]  /*01e0*/  IMAD.MOV.U32 R2, RZ, RZ, R0 ;  /* 0x000000ffff027224 */ /* 0x005fce00078e0000 */
[----:B------:R-:W-:-:S07]  /*01f0*/  LEPC R20, `(.L_x_1) ;  /* 0x000000001014794e */ /* 0x000fce0000000000 */
[----:B-----5:R-:W-:Y:S05]  /*0200*/  CALL.ABS.NOINC R8 ;  /* 0x0000000008007343 */ /* 0x020fea0003c00000 */
.L_x_1:
[----:B------:R-:W-:Y:S01]  /*0210*/  ISETP.GE.AND P0, PT, R24, R23, PT ;  /* 0x000000171800720c */ /* 0x000fe20003f06270 */
[----:B------:R-:W-:-:S12]  /*0220*/  BSSY.RECONVERGENT B6, `(.L_x_2) ;  /* 0x000010d000067945 */ /* 0x000fd80003800200 */
[----:B------:R-:W-:Y:S05]  /*0230*/  @P0 BRA `(.L_x_3) ;  /* 0x00000010002c0947 */ /* 0x000fea0003800000 */
[----:B------:R-:W0:Y:S02]  /*0240*/  LDC.64 R16, c[0x0][0x390] ;  /* 0x0000e400ff107b82 */ /* 0x000e240000000a00 */
[----:B0-----:R-:W-:-:S07]  /*0250*/  IMAD.WIDE.U32 R16, R22, 0x8, R16 ;  /* 0x0000000816107825 */ /* 0x001fce00078e0010 */
.L_x_35:
[----:B------:R-:W0:Y:S08]  /*0260*/  LDC.64 R12, c[0x0][0x380] ;  /* 0x0000e000ff0c7b82 */ /* 0x000e300000000a00 */
[----:B------:R-:W1:Y:S01]  /*0270*/  LDC.64 R10, c[0x0][0x388] ;  /* 0x0000e200ff0a7b82 */ /* 0x000e620000000a00 */
[----:B0-----:R-:W2:Y:S04]  /*0280*/  LDG.E.64 R8, desc[UR36][R12.64+0x10] ;  /* 0x000010240c087981 */ /* 0x001ea8000c1e1b00 */
[----:B-1----:R-:W3:Y:S01]  /*0290*/  LDG.E.64 R4, desc[UR36][R10.64+0x18] ;  /* 0x000018240a047981 */ /* 0x002ee2000c1e1b00 */
[----:B--2---:R-:W-:-:S05]  /*02a0*/  IMAD.WIDE.U32 R6, R22, 0x4, R8 ;  /* 0x0000000416067825 */ /* 0x004fca00078e0008 */
[----:B------:R-:W2:Y:S04]  /*02b0*/  LD.E R14, desc[UR36][R6.64] ;  /* 0x00000024060e7980 */ /* 0x000ea8000c101900 */
[----:B------:R-:W2:Y:S01]  /*02c0*/  LD.E R15, desc[UR36][R6.64+0x4] ;  /* 0x00000424060f7980 */ /* 0x000ea2000c101900 */
[----:B---3--:R-:W-:-:S05]  /*02d0*/  IMAD.WIDE R4, R24, 0x4, R4 ;  /* 0x0000000418047825 */ /* 0x008fca00078e0204 */
[----:B------:R0:W5:Y:S01]  /*02e0*/  LD.E R0, desc[UR36][R4.64] ;  /* 0x0000002404007980 */ /* 0x000162000c101900 */
[----:B------:R-:W-:Y:S01]  /*02f0*/  VIADD R24, R24, 0x1 ;  /* 0x0000000118187836 */ /* 0x000fe20000000000 */
[----:B------:R-:W-:Y:S01]  /*0300*/  BSSY.RECONVERGENT B0, `(.L_x_4) ;  /* 0x000001b000007945 */ /* 0x000fe20003800200 */
[----:B------:R-:W-:-:S03]  /*0310*/  CS2R R20, SRZ ;  /* 0x0000000000147805 */ /* 0x000fc6000001ff00 */
[----:B------:R-:W-:-:S04]  /*0320*/  ISETP.NE.AND P1, PT, R24, R23, PT ;  /* 0x000000171800720c */ /* 0x000fc80003f25270 */
[----:B------:R-:W-:Y:S02]  /*0330*/  P2R R25, PR, RZ, 0x2 ;  /* 0x00000002ff197803 */ /* 0x000fe40000000000 */
[----:B--2---:R-:W-:-:S13]  /*0340*/  ISETP.NE.AND P0, PT, R14, R15, PT ;  /* 0x0000000f0e00720c */ /* 0x004fda0003f05270 */
[----:B0-----:R-:W-:Y:S05]  /*0350*/  @!P0 BRA `(.L_x_5) ;  /* 0x0000000000548947 */ /* 0x001fea0003800000 */
[----:B------:R0:W5:Y:S01]  /*0360*/  LDG.E.64 R6, desc[UR36][R12.64+0x18] ;  /* 0x000018240c067981 */ /* 0x000162000c1e1b00 */
[----:B------:R-:W-:Y:S01]  /*0370*/  BSSY.RECONVERGENT B1, `(.L_x_6) ;  /* 0x000000d000017945 */ /* 0x000fe20003800200 */
[----:B------:R-:W-:Y:S02]  /*0380*/  IMAD.MOV.U32 R10, RZ, RZ, R15 ;  /* 0x000000ffff0a7224 */ /* 0x000fe400078e000f */
[----:B------:R-:W-:-:S07]  /*0390*/  IMAD.MOV.U32 R3, RZ, RZ, R14 ;  /* 0x000000ffff037224 */ /* 0x000fce00078e000e */
.L_x_7:
[----:B------:R-:W-:-:S05]  /*03a0*/  IMAD.IADD R4, R3, 0x1, R10 ;  /* 0x0000000103047824 */ /* 0x000fca00078e020a */
[----:B------:R-:W-:-:S04]  /*03b0*/  LEA.HI R4, R4, R4, RZ, 0x1 ;  /* 0x0000000404047211 */ /* 0x000fc800078f08ff */
[----:B------:R-:W-:-:S05]  /*03c0*/  SHF.R.S32.HI R11, RZ, 0x1, R4 ;  /* 0x00000001ff0b7819 */ /* 0x000fca0000011404 */
[----:B-----5:R-:W-:-:S06]  /*03d0*/  IMAD.WIDE R4, R11, 0x4, R6 ;  /* 0x000000040b047825 */ /* 0x020fcc00078e0206 */
[----:B------:R-:W2:Y:S02]  /*03e0*/  LD.E R5, desc[UR36][R4.64] ;  /* 0x0000002404057980 */ /* 0x000ea4000c101900 */
[----:B--2---:R-:W-:-:S04]  /*03f0*/  ISETP.GE.AND P0, PT, R5, R22, PT ;  /* 0x000000160500720c */ /* 0x004fc80003f06270 */
[----:B------:R-:W-:-:S09]  /*0400*/  SEL R10, R10, R11, !P0 ;  /* 0x0000000b0a0a7207 */ /* 0x000fd20004000000 */
[----:B------:R-:W-:-:S05]  /*0410*/  @!P0 VIADD R3, R11, 0x1 ;  /* 0x000000010b038836 */ /* 0x000fca0000000000 */
[----:B------:R-:W-:-:S13]  /*0420*/  ISETP.NE.AND P0, PT, R3, R10, PT ;  /* 0x0000000a0300720c */ /* 0x000fda0003f05270 */
[----:B------:R-:W-:Y:S05]  /*0430*/  @P0 BRA `(.L_x_7) ;  /* 0xfffffffc00d80947 */ /* 0x000fea000383ffff */
[----:B------:R-:W-:Y:S05]  /*0440*/  BSYNC.RECONVERGENT B1 ;  /* 0x0000000000017941 */ /* 0x000fea0003800200 */
.L_x_6:
[----:B------:R-:W-:-:S06]  /*0450*/  IMAD.WIDE R6, R3, 0x4, R6 ;  /* 0x0000000403067825 */ /* 0x000fcc00078e0206 */
[----:B------:R-:W2:Y:S02]  /*0460*/  LD.E R7, desc[UR36][R6.64] ;  /* 0x0000002406077980 */ /* 0x000ea4000c101900 */
[----:B--2---:R-:W-:-:S13]  /*0470*/  ISETP.NE.AND P0, PT, R7, R22, PT ;  /* 0x000000160700720c */ /* 0x004fda0003f05270 */
[----:B------:R-:W2:Y:S02]  /*0480*/  @!P0 LDG.E.64 R4, desc[UR36][R12.64+0x20] ;  /* 0x000020240c048981 */ /* 0x000ea4000c1e1b00 */
[----:B--2---:R-:W-:-:S05]  /*0490*/  @!P0 IMAD.WIDE R4, R3, 0x8, R4 ;  /* 0x0000000803048825 */ /* 0x004fca00078e0204 */
[----:B------:R1:W5:Y:S02]  /*04a0*/  @!P0 LD.E.64 R20, desc[UR36][R4.64] ;  /* 0x0000002404148980 */ /* 0x000364000c101b00 */
.L_x_5:
[----:B------:R-:W-:Y:S05]  /*04b0*/  BSYNC.RECONVERGENT B0 ;  /* 0x0000000000007941 */ /* 0x000fea0003800200 */
.L_x_4:
[----:B-----5:R-:W-:-:S05]  /*04c0*/  IMAD.WIDE R8, R0, 0x4, R8 ;  /* 0x0000000400087825 */ /* 0x020fca00078e0208 */
[----:B------:R-:W2:Y:S04]  /*04d0*/  LD.E R3, desc[UR36][R8.64] ;  /* 0x0000002408037980 */ /* 0x000ea8000c101900 */
[----:B------:R-:W2:Y:S01]  /*04e0*/  LD.E R26, desc[UR36][R8.64+0x4] ;  /* 0x00000424081a7980 */ /* 0x000ea2000c101900 */
[----:B------:R-:W-:Y:S01]  /*04f0*/  BSSY.RECONVERGENT B0, `(.L_x_8) ;  /* 0x000001a000007945 */ /* 0x000fe20003800200 */
[----:B-1----:R-:W-:Y:S02]  /*0500*/  CS2R R4, SRZ ;  /* 0x0000000000047805 */ /* 0x002fe4000001ff00 */
[----:B--2---:R-:W-:-:S13]  /*0510*/  ISETP.NE.AND P0, PT, R3, R26, PT ;  /* 0x0000001a0300720c */ /* 0x004fda0003f05270 */
[----:B------:R-:W-:Y:S05]  /*0520*/  @!P0 BRA `(.L_x_9) ;  /* 0x0000000000588947 */ /* 0x000fea0003800000 */
[----:B------:R1:W5:Y:S01]  /*0530*/  LDG.E.64 R6, desc[UR36][R12.64+0x18] ;  /* 0x000018240c067981 */ /* 0x000362000c1e1b00 */
[----:B------:R-:W-:Y:S01]  /*0540*/  BSSY.RECONVERGENT B1, `(.L_x_10) ;  /* 0x000000d000017945 */ /* 0x000fe20003800200 */
[----:B------:R-:W-:Y:S02]  /*0550*/  IMAD.MOV.U32 R10, RZ, RZ, R26 ;  /* 0x000000ffff0a7224 */ /* 0x000fe400078e001a */
[----:B------:R-:W-:-:S07]  /*0560*/  IMAD.MOV.U32 R11, RZ, RZ, R3 ;  /* 0x000000ffff0b7224 */ /* 0x000fce00078e0003 */
.L_x_11:
        /* <DEDUP_REMOVED lines=11> */
.L_x_10:
[----:B------:R-:W-:-:S06]  /*0620*/  IMAD.WIDE R6, R11, 0x4, R6 ;  /* 0x000000040b067825 */ /* 0x000fcc00078e0206 */
[----:B------:R-:W2:Y:S02]  /*0630*/  LD.E R7, desc[UR36][R6.64] ;  /* 0x0000002406077980 */ /* 0x000ea4000c101900 */
[----:B--2---:R-:W-:-:S13]  /*0640*/  ISETP.NE.AND P1, PT, R7, R0, PT ;  /* 0x000000000700720c */ /* 0x004fda0003f25270 */
[----:B------:R-:W-:Y:S05]  /*0650*/  @P1 BRA `(.L_x_9) ;  /* 0x00000000000c1947 */ /* 0x000fea0003800000 */
[----:B------:R-:W2:Y:S02]  /*0660*/  LDG.E.64 R4, desc[UR36][R12.64+0x20] ;  /* 0x000020240c047981 */ /* 0x000ea4000c1e1b00 */
[----:B--2---:R-:W-:-:S06]  /*0670*/  IMAD.WIDE R4, R11, 0x8, R4 ;  /* 0x000000080b047825 */ /* 0x004fcc00078e0204 */
[----:B------:R-:W5:Y:S02]  /*0680*/  LD.E.64 R4, desc[UR36][R4.64] ;  /* 0x0000002404047980 */ /* 0x000f64000c101b00 */
.L_x_9:
[----:B------:R-:W-:Y:S05]  /*0690*/  BSYNC.RECONVERGENT B0 ;  /* 0x0000000000007941 */ /* 0x000fea0003800200 */
.L_x_8:
[----:B------:R-:W-:Y:S01]  /*06a0*/  ISETP.NE.AND P1, PT, R14, R15, PT ;  /* 0x0000000f0e00720c */ /* 0x000fe20003f25270 */
[----:B------:R-:W-:Y:S01]  /*06b0*/  BSSY.RECONVERGENT B0, `(.L_x_12) ;  /* 0x0000017000007945 */ /* 0x000fe20003800200 */
[----:B------:R-:W-:-:S11]  /*06c0*/  CS2R R6, SRZ ;  /* 0x0000000000067805 */ /* 0x000fd6000001ff00 */
[----:B------:R-:W-:Y:S05]  /*06d0*/  @!P1 BRA `(.L_x_13) ;  /* 0x0000000000509947 */ /* 0x000fea0003800000 */
[----:B------:R2:W5:Y:S01]  /*06e0*/  LDG.E.64 R8, desc[UR36][R12.64+0x18] ;  /* 0x000018240c087981 */ /* 0x000562000c1e1b00 */
[----:B------:R-:W-:Y:S01]  /*06f0*/  BSSY.RECONVERGENT B1, `(.L_x_14) ;  /* 0x000000b000017945 */ /* 0x000fe20003800200 */
.L_x_15:
[----:B------:R-:W-:-:S05]  /*0700*/  IMAD.IADD R10, R15, 0x1, R14 ;  /* 0x000000010f0a7824 */ /* 0x000fca00078e020e */
[----:B------:R-:W-:-:S04]  /*0710*/  LEA.HI R10, R10, R10, RZ, 0x1 ;  /* 0x0000000a0a0a7211 */ /* 0x000fc800078f08ff */
[----:B------:R-:W-:-:S05]  /*0720*/  SHF.R.S32.HI R27, RZ, 0x1, R10 ;  /* 0x00000001ff1b7819 */ /* 0x000fca000001140a */
[----:B-----5:R-:W-:-:S06]  /*0730*/  IMAD.WIDE R10, R27, 0x4, R8 ;  /* 0x000000041b0a7825 */ /* 0x020fcc00078e0208 */
[----:B------:R-:W3:Y:S02]  /*0740*/  LD.E R11, desc[UR36][R10.64] ;  /* 0x000000240a0b7980 */ /* 0x000ee4000c101900 */
[----:B---3--:R-:W-:-:S04]  /*0750*/  ISETP.GE.AND P1, PT, R11, R0, PT ;  /* 0x000000000b00720c */ /* 0x008fc80003f26270 */
[----:B------:R-:W-:-:S09]  /*0760*/  SEL R15, R15, R27, !P1 ;  /* 0x0000001b0f0f7207 */ /* 0x000fd20004800000 */
[----:B------:R-:W-:-:S05]  /*0770*/  @!P1 VIADD R14, R27, 0x1 ;  /* 0x000000011b0e9836 */ /* 0x000fca0000000000 */
[----:B------:R-:W-:-:S13]  /*0780*/  ISETP.NE.AND P1, PT, R14, R15, PT ;  /* 0x0000000f0e00720c */ /* 0x000fda0003f25270 */
[----:B------:R-:W-:Y:S05]  /*0790*/  @P1 BRA `(.L_x_15) ;  /* 0xfffffffc00d81947 */ /* 0x000fea000383ffff */
[----:B------:R-:W-:Y:S05]  /*07a0*/  BSYNC.RECONVERGENT B1 ;  /* 0x0000000000017941 */ /* 0x000fea0003800200 */
.L_x_14:
[----:B------:R-:W-:-:S06]  /*07b0*/  IMAD.WIDE R8, R14, 0x4, R8 ;  /* 0x000000040e087825 */ /* 0x000fcc00078e0208 */
[----:B------:R-:W3:Y:S02]  /*07c0*/  LD.E R9, desc[UR36][R8.64] ;  /* 0x0000002408097980 */ /* 0x000ee4000c101900 */
[----:B---3--:R-:W-:-:S13]  /*07d0*/  ISETP.NE.AND P1, PT, R9, R0, PT ;  /* 0x000000000900720c */ /* 0x008fda0003f25270 */
[----:B------:R-:W-:Y:S05]  /*07e0*/  @P1 BRA `(.L_x_13) ;  /* 0x00000000000c1947 */ /* 0x000fea0003800000 */
[----:B------:R-:W3:Y:S02]  /*07f0*/  LDG.E.64 R6, desc[UR36][R12.64+0x20] ;  /* 0x000020240c067981 */ /* 0x000ee4000c1e1b00 */
[----:B---3--:R-:W-:-:S06]  /*0800*/  IMAD.WIDE R6, R14, 0x8, R6 ;  /* 0x000000080e067825 */ /* 0x008fcc00078e0206 */
[----:B------:R-:W5:Y:S02]  /*0810*/  LD.E.64 R6, desc[UR36][R6.64] ;  /* 0x0000002406067980 */ /* 0x000f64000c101b00 */
.L_x_13:
[----:B------:R-:W-:Y:S05]  /*0820*/  BSYNC.RECONVERGENT B0 ;  /* 0x0000000000007941 */ /* 0x000fea0003800200 */
.L_x_12:
[----:B------:R-:W-:Y:S01]  /*0830*/  BSSY.RECONVERGENT B0, `(.L_x_16) ;  /* 0x0000017000007945 */ /* 0x000fe20003800200 */
[----:B------:R-:W-:-:S03]  /*0840*/  CS2R R8, SRZ ;  /* 0x0000000000087805 */ /* 0x000fc6000001ff00 */
[----:B------:R-:W-:Y:S05]  /*0850*/  @!P0 BRA `(.L_x_17) ;  /* 0x0000000000508947 */ /* 0x000fea0003800000 */
[----:B------:R3:W5:Y:S01]  /*0860*/  LDG.E.64 R10, desc[UR36][R12.64+0x18] ;  /* 0x000018240c0a7981 */ /* 0x000762000c1e1b00 */
[----:B------:R-:W-:Y:S01]  /*0870*/  BSSY.RECONVERGENT B1, `(.L_x_18) ;  /* 0x000000b000017945 */ /* 0x000fe20003800200 */
.L_x_19:
[----:B------:R-:W-:-:S05]  /*0880*/  IMAD.IADD R14, R26, 0x1, R3 ;  /* 0x000000011a0e7824 */ /* 0x000fca00078e0203 */
[----:B------:R-:W-:-:S04]  /*0890*/  LEA.HI R14, R14, R14, RZ, 0x1 ;  /* 0x0000000e0e0e7211 */ /* 0x000fc800078f08ff */
[----:B------:R-:W-:-:S05]  /*08a0*/  SHF.R.S32.HI R27, RZ, 0x1, R14 ;  /* 0x00000001ff1b7819 */ /* 0x000fca000001140e */
[----:B-----5:R-:W-:-:S06]  /*08b0*/  IMAD.WIDE R14, R27, 0x4, R10 ;  /* 0x000000041b0e7825 */ /* 0x020fcc00078e020a */
[----:B------:R-:W4:Y:S02]  /*08c0*/  LD.E R15, desc[UR36][R14.64] ;  /* 0x000000240e0f7980 */ /* 0x000f24000c101900 */
[----:B----4-:R-:W-:-:S04]  /*08d0*/  ISETP.GE.AND P0, PT, R15, R22, PT ;  /* 0x000000160f00720c */ /* 0x010fc80003f06270 */
[----:B------:R-:W-:-:S09]  /*08e0*/  SEL R26, R26, R27, !P0 ;  /* 0x0000001b1a1a7207 */ /* 0x000fd20004000000 */
[----:B------:R-:W-:-:S05]  /*08f0*/  @!P0 VIADD R3, R27, 0x1 ;  /* 0x000000011b038836 */ /* 0x000fca0000000000 */
[----:B------:R-:W-:-:S13]  /*0900*/  ISETP.NE.AND P0, PT, R3, R26, PT ;  /* 0x0000001a0300720c */ /* 0x000fda0003f05270 */
[----:B------:R-:W-:Y:S05]  /*0910*/  @P0 BRA `(.L_x_19) ;  /* 0xfffffffc00d80947 */ /* 0x000fea000383ffff */
[----:B------:R-:W-:Y:S05]  /*0920*/  BSYNC.RECONVERGENT B1 ;  /* 0x0000000000017941 */ /* 0x000fea0003800200 */
.L_x_18:
[----:B------:R-:W-:-:S06]  /*0930*/  IMAD.WIDE R10, R3, 0x4, R10 ;  /* 0x00000004030a7825 */ /* 0x000fcc00078e020a */
[----:B------:R-:W4:Y:S02]  /*0940*/  LD.E R11, desc[UR36][R10.64] ;  /* 0x000000240a0b7980 */ /* 0x000f24000c101900 */
[----:B----4-:R-:W-:-:S13]  /*0950*/  ISETP.NE.AND P0, PT, R11, R22, PT ;  /* 0x000000160b00720c */ /* 0x010fda0003f05270 */
[----:B------:R-:W-:Y:S05]  /*0960*/  @P0 BRA `(.L_x_17) ;  /* 0x00000000000c0947 */ /* 0x000fea0003800000 */
[----:B------:R-:W4:Y:S02]  /*0970*/  LDG.E.64 R8, desc[UR36][R12.64+0x20] ;  /* 0x000020240c087981 */ /* 0x000f24000c1e1b00 */
[----:B----4-:R-:W-:-:S06]  /*0980*/  IMAD.WIDE R8, R3, 0x8, R8 ;  /* 0x0000000803087825 */ /* 0x010fcc00078e0208 */
[----:B------:R-:W5:Y:S02]  /*0990*/  LD.E.64 R8, desc[UR36][R8.64] ;  /* 0x0000002408087980 */ /* 0x000f64000c101b00 */
.L_x_17:
[----:B------:R-:W-:Y:S05]  /*09a0*/  BSYNC.RECONVERGENT B0 ;  /* 0x0000000000007941 */ /* 0x000fea0003800200 */
.L_x_16:
[----:B------:R-:W0:Y:S01]  /*09b0*/  MUFU.RCP64H R15, R21 ;  /* 0x00000015000f7308 */ /* 0x000e220000001800 */
[----:B------:R-:W-:Y:S01]  /*09c0*/  VIADD R14, R21, 0x300402 ;  /* 0x00300402150e7836 */ /* 0x000fe20000000000 */
[----:B------:R-:W-:Y:S04]  /*09d0*/  BSSY.RECONVERGENT B0, `(.L_x_20) ;  /* 0x0000010000007945 */ /* 0x000fe80003800200 */
[----:B------:R-:W-:Y:S01]  /*09e0*/  FSETP.GEU.AND P0, PT, |R14|, 5.8789094863358348022e-39, PT ;  /* 0x004004020e00780b */ /* 0x000fe20003f0e200 */
[----:B0123--:R-:W-:-:S08]  /*09f0*/  DFMA R12, R14, -R20, 1 ;  /* 0x3ff000000e0c742b */ /* 0x00ffd00000000814 */
[----:B------:R-:W-:-:S08]  /*0a00*/  DFMA R12, R12, R12, R12 ;  /* 0x0000000c0c0c722b */ /* 0x000fd0000000000c */
[----:B------:R-:W-:-:S08]  /*0a10*/  DFMA R12, R14, R12, R14 ;  /* 0x0000000c0e0c722b */ /* 0x000fd0000000000e */
[----:B------:R-:W-:-:S08]  /*0a20*/  DFMA R10, R12, -R20, 1 ;  /* 0x3ff000000c0a742b */ /* 0x000fd00000000814 */
[----:B------:R-:W-:Y:S01]  /*0a30*/  DFMA R10, R12, R10, R12 ;  /* 0x0000000a0c0a722b */ /* 0x000fe2000000000c */
[----:B------:R-:W-:Y:S10]  /*0a40*/  @P0 BRA `(.L_x_21) ;  /* 0x0000000000200947 */ /* 0x000ff40003800000 */
[----:B------:R-:W-:Y:S01]  /*0a50*/  LOP3.LUT R26, R21, 0x7fffffff, RZ, 0xc0, !PT ;  /* 0x7fffffff151a7812 */ /* 0x000fe200078ec0ff */
[----:B------:R-:W-:Y:S01]  /*0a60*/  IMAD.MOV.U32 R12, RZ, RZ, R20 ;  /* 0x000000ffff0c7224 */ /* 0x000fe200078e0014 */
[----:B------:R-:W-:Y:S01]  /*0a70*/  MOV R3, 0xab0 ;  /* 0x00000ab000037802 */ /* 0x000fe20000000f00 */
[----:B------:R-:W-:Y:S02]  /*0a80*/  IMAD.MOV.U32 R13, RZ, RZ, R21 ;  /* 0x000000ffff0d7224 */ /* 0x000fe400078e0015 */
[----:B------:R-:W-:-:S07]  /*0a90*/  VIADD R26, R26, 0xfff00000 ;  /* 0xfff000001a1a7836 */ /* 0x000fce0000000000 */
[----:B-----5:R-:W-:Y:S05]  /*0aa0*/  CALL.REL.NOINC `($__internal_0_$__cuda_sm20_dblrcp_rn_slowpath_v3) ;  /* 0x00000008004c7944 */ /* 0x020fea0003c00000 */
[----:B------:R-:W-:Y:S02]  /*0ab0*/  IMAD.MOV.U32 R10, RZ, RZ, R12 ;  /* 0x000000ffff0a7224 */ /* 0x000fe400078e000c */
[----:B------:R-:W-:-:S07]  /*0ac0*/  IMAD.MOV.U32 R11, RZ, RZ, R13 ;  /* 0x000000ffff0b7224 */ /* 0x000fce00078e000d */
.L_x_21:
[----:B------:R-:W-:Y:S05]  /*0ad0*/  BSYNC.RECONVERGENT B0 ;  /* 0x0000000000007941 */ /* 0x000fea0003800200 */
.L_x_20:
[----:B-----5:R-:W0:Y:S01]  /*0ae0*/  MUFU.RCP64H R27, R5 ;  /* 0x00000005001b7308 */ /* 0x020e220000001800 */
[----:B------:R-:W-:Y:S01]  /*0af0*/  VIADD R26, R5, 0x300402 ;  /* 0x00300402051a7836 */ /* 0x000fe20000000000 */
[----:B------:R-:W-:Y:S04]  /*0b00*/  BSSY.RECONVERGENT B0, `(.L_x_22) ;  /* 0x000000e000007945 */ /* 0x000fe80003800200 */
[----:B------:R-:W-:Y:S01]  /*0b10*/  FSETP.GEU.AND P0, PT, |R26|, 5.8789094863358348022e-39, PT ;  /* 0x004004021a00780b */ /* 0x000fe20003f0e200 */
[----:B0-----:R-:W-:-:S08]  /*0b20*/  DFMA R14, R26, -R4, 1 ;  /* 0x3ff000001a0e742b */ /* 0x001fd00000000804 */
        /* <DEDUP_REMOVED lines=10> */
[----:B------:R-:W-:Y:S05]  /*0bd0*/  CALL.REL.NOINC `($__internal_0_$__cuda_sm20_dblrcp_rn_slowpath_v3) ;  /* 0x0000000800007944 */ /* 0x000fea0003c00000 */
.L_x_23:
[----:B------:R-:W-:Y:S05]  /*0be0*/  BSYNC.RECONVERGENT B0 ;  /* 0x0000000000007941 */ /* 0x000fea0003800200 */
.L_x_22:
[----:B------:R-:W-:Y:S01]  /*0bf0*/  DADD R10, R12, R10 ;  /* 0x000000000c0a7229 */ /* 0x000fe2000000000a */
[----:B------:R-:W-:Y:S05]  /*0c00*/  BSSY.RECONVERGENT B0, `(.L_x_24) ;  /* 0x0000010000007945 */ /* 0x000fea0003800200 */
[----:B------:R-:W0:Y:S04]  /*0c10*/  MUFU.RCP64H R27, R11 ;  /* 0x0000000b001b7308 */ /* 0x000e280000001800 */
[----:B------:R-:W-:-:S05]  /*0c20*/  VIADD R26, R11, 0x300402 ;  /* 0x003004020b1a7836 */ /* 0x000fca0000000000 */
[----:B------:R-:W-:Y:S01]  /*0c30*/  FSETP.GEU.AND P0, PT, |R26|, 5.8789094863358348022e-39, PT ;  /* 0x004004021a00780b */ /* 0x000fe20003f0e200 */
[----:B0-----:R-:W-:-:S08]  /*0c40*/  DFMA R14, -R10, R26, 1 ;  /* 0x3ff000000a0e742b */ /* 0x001fd0000000011a */
[----:B------:R-:W-:-:S08]  /*0c50*/  DFMA R14, R14, R14, R14 ;  /* 0x0000000e0e0e722b */ /* 0x000fd0000000000e */
[----:B------:R-:W-:-:S08]  /*0c60*/  DFMA R14, R26, R14, R26 ;  /* 0x0000000e1a0e722b */ /* 0x000fd0000000001a */
[----:B------:R-:W-:-:S08]  /*0c70*/  DFMA R12, -R10, R14, 1 ;  /* 0x3ff000000a0c742b */ /* 0x000fd0000000010e */
        /* <DEDUP_REMOVED lines=8> */
.L_x_25:
[----:B------:R-:W-:Y:S05]  /*0d00*/  BSYNC.RECONVERGENT B0 ;  /* 0x0000000000007941 */ /* 0x000fea0003800200 */
.L_x_24:
[----:B------:R-:W2:Y:S01]  /*0d10*/  LDG.E.64 R10, desc[UR36][R16.64] ;  /* 0x00000024100a7981 */ /* 0x000ea2000c1e1b00 */
[----:B------:R-:W-:Y:S01]  /*0d20*/  DADD R6, R8, R6 ;  /* 0x0000000008067229 */ /* 0x000fe20000000006 */
[----:B------:R-:W-:Y:S01]  /*0d30*/  BSSY.RECONVERGENT B0, `(.L_x_26) ;  /* 0x0000014000007945 */ /* 0x000fe20003800200 */
[----:B------:R-:W-:Y:S02]  /*0d40*/  DADD R8, R12, R12 ;  /* 0x000000000c087229 */ /* 0x000fe4000000000c */
[----:B--2---:R-:W-:-:S06]  /*0d50*/  DADD R20, -R10, R20 ;  /* 0x000000000a147229 */ /* 0x004fcc0000000114 */
        /* <DEDUP_REMOVED lines=15> */
[----:B------:R-:W-:Y:S02]  /*0e50*/  IMAD.MOV.U32 R10, RZ, RZ, R12 ;  /* 0x000000ffff0a7224 */ /* 0x000fe400078e000c */
[----:B------:R-:W-:-:S07]  /*0e60*/  IMAD.MOV.U32 R11, RZ, RZ, R13 ;  /* 0x000000ffff0b7224 */ /* 0x000fce00078e000d */
.L_x_27:
[----:B------:R-:W-:Y:S05]  /*0e70*/  BSYNC.RECONVERGENT B0 ;  /* 0x0000000000007941 */ /* 0x000fea0003800200 */
.L_x_26:
[----:B------:R-:W0:Y:S02]  /*0e80*/  LDC.64 R26, c[0x0][0x390] ;  /* 0x0000e400ff1a7b82 */ /* 0x000e240000000a00 */
[----:B0-----:R-:W-:-:S06]  /*0e90*/  IMAD.WIDE R26, R0, 0x8, R26 ;  /* 0x00000008001a7825 */ /* 0x001fcc00078e021a */
[----:B------:R-:W2:Y:S01]  /*0ea0*/  LDG.E.64 R26, desc[UR36][R26.64] ;  /* 0x000000241a1a7981 */ /* 0x000ea2000c1e1b00 */
[----:B------:R-:W-:Y:S01]  /*0eb0*/  BSSY.RECONVERGENT B0, `(.L_x_28) ;  /* 0x0000011000007945 */ /* 0x000fe20003800200 */
        /* <DEDUP_REMOVED lines=16> */
.L_x_29:
[----:B------:R-:W-:Y:S05]  /*0fc0*/  BSYNC.RECONVERGENT B0 ;  /* 0x0000000000007941 */ /* 0x000fea0003800200 */
.L_x_28:
        /* <DEDUP_REMOVED lines=17> */
.L_x_31:
[----:B------:R-:W-:Y:S05]  /*10e0*/  BSYNC.RECONVERGENT B0 ;  /* 0x0000000000007941 */ /* 0x000fea0003800200 */
.L_x_30:
[----:B------:R-:W-:Y:S01]  /*10f0*/  DFMA R6, R6, -0.5, R12 ;  /* 0xbfe000000606782b */ /* 0x000fe2000000000c */
[----:B------:R-:W-:Y:S01]  /*1100*/  IMAD.MOV.U32 R4, RZ, RZ, 0x1 ;  /* 0x00000001ff047424 */ /* 0x000fe200078e00ff */
[----:B------:R-:W-:Y:S01]  /*1110*/  FSETP.GEU.AND P1, PT, |R9|, 6.5827683646048100446e-37, PT ;  /* 0x036000000900780b */ /* 0x000fe20003f2e200 */
[----:B------:R-:W-:Y:S03]  /*1120*/  BSSY.RECONVERGENT B0, `(.L_x_32) ;  /* 0x000000f000007945 */ /* 0x000fe60003800200 */
[----:B------:R-:W0:Y:S02]  /*1130*/  MUFU.RCP64H R5, R7 ;  /* 0x0000000700057308 */ /* 0x000e240000001800 */
[----:B0-----:R-:W-:-:S08]  /*1140*/  DFMA R10, -R6, R4, 1 ;  /* 0x3ff00000060a742b */ /* 0x001fd00000000104 */
[----:B------:R-:W-:-:S08]  /*1150*/  DFMA R10, R10, R10, R10 ;  /* 0x0000000a0a0a722b */ /* 0x000fd0000000000a */
[----:B------:R-:W-:-:S08]  /*1160*/  DFMA R10, R4, R10, R4 ;  /* 0x0000000a040a722b */ /* 0x000fd00000000004 */
[----:B------:R-:W-:-:S08]  /*1170*/  DFMA R4, -R6, R10, 1 ;  /* 0x3ff000000604742b */ /* 0x000fd0000000010a */
[----:B------:R-:W-:-:S08]  /*1180*/  DFMA R4, R10, R4, R10 ;  /* 0x000000040a04722b */ /* 0x000fd0000000000a */
[----:B------:R-:W-:-:S08]  /*1190*/  DMUL R10, R8, R4 ;  /* 0x00000004080a7228 */ /* 0x000fd00000000000 */
[----:B------:R-:W-:-:S08]  /*11a0*/  DFMA R12, -R6, R10, R8 ;  /* 0x0000000a060c722b */ /* 0x000fd00000000108 */
[----:B------:R-:W-:-:S10]  /*11b0*/  DFMA R10, R4, R12, R10 ;  /* 0x0000000c040a722b */ /* 0x000fd4000000000a */
[----:B------:R-:W-:-:S05]  /*11c0*/  FFMA R3, RZ, R7, R11 ;  /* 0x00000007ff037223 */ /* 0x000fca000000000b */
[----:B------:R-:W-:-:S13]  /*11d0*/  FSETP.GT.AND P0, PT, |R3|, 1.469367938527859385e-39, PT ;  /* 0x001000000300780b */ /* 0x000fda0003f04200 */
[----:B------:R-:W-:Y:S05]  /*11e0*/  @P0 BRA P1, `(.L_x_33) ;  /* 0x0000000000080947 */ /* 0x000fea0000800000 */
[----:B------:R-:W-:-:S07]  /*11f0*/  MOV R3, 0x1210 ;  /* 0x0000121000037802 */ /* 0x000fce0000000f00 */
[----:B------:R-:W-:Y:S05]  /*1200*/  CALL.REL.NOINC `($__internal_1_$__cuda_sm20_div_rn_f64_full) ;  /* 0x0000000400187944 */ /* 0x000fea0003c00000 */
.L_x_33:
[----:B------:R-:W-:Y:S05]  /*1210*/  BSYNC.RECONVERGENT B0 ;  /* 0x0000000000007941 */ /* 0x000fea0003800200 */
.L_x_32:
[----:B------:R-:W-:Y:S01]  /*1220*/  MOV R8, 0x0 ;  /* 0x0000000000087802 */ /* 0x000fe20000000f00 */
[----:B------:R0:W-:Y:S01]  /*1230*/  STL.64 [R1+0x8], R10 ;  /* 0x0000080a01007387 */ /* 0x0001e20000100a00 */
[----:B------:R-:W1:Y:S01]  /*1240*/  LDCU.64 UR4, c[0x4][0x10] ;  /* 0x01000200ff0477ac */ /* 0x000e620008000a00 */
[----:B------:R-:W-:Y:S02]  /*1250*/  IMAD.MOV.U32 R6, RZ, RZ, R19 ;  /* 0x000000ffff067224 */ /* 0x000fe400078e0013 */
[----:B------:R0:W-:Y:S01]  /*1260*/  STL [R1], R0 ;  /* 0x0000000001007387 */ /* 0x0001e20000100800 */
[----:B------:R-:W2:Y:S01]  /*1270*/  LDC.64 R8, c[0x4][R8] ;  /* 0x0100000008087b82 */ /* 0x000ea20000000a00 */
[----:B------:R-:W-:Y:S02]  /*1280*/  IMAD.MOV.U32 R7, RZ, RZ, R18 ;  /* 0x000000ffff077224 */ /* 0x000fe400078e0012 */
[----:B-1----:R-:W-:Y:S02]  /*1290*/  IMAD.U32 R4, RZ, RZ, UR4 ;  /* 0x00000004ff047e24 */ /* 0x002fe4000f8e00ff */
[----:B0-----:R-:W-:-:S07]  /*12a0*/  IMAD.U32 R5, RZ, RZ, UR5 ;  /* 0x00000005ff057e24 */ /* 0x001fce000f8e00ff */
[----:B------:R-:W-:-:S07]  /*12b0*/  LEPC R20, `(.L_x_34) ;  /* 0x000000001014794e */ /* 0x000fce0000000000 */
[----:B--2---:R-:W-:Y:S05]  /*12c0*/  CALL.ABS.NOINC R8 ;  /* 0x0000000008007343 */ /* 0x004fea0003c00000 */
.L_x_34:
[----:B------:R-:W-:-:S13]  /*12d0*/  ISETP.NE.AND P6, PT, R25, RZ, PT ;  /* 0x000000ff1900720c */ /* 0x000fda0003fc5270 */
[----:B------:R-:W-:Y:S05]  /*12e0*/  @P6 BRA `(.L_x_35) ;  /* 0xffffffec00dc6947 */ /* 0x000fea000383ffff */
.L_x_3:
[----:B------:R-:W-:Y:S05]  /*12f0*/  BSYNC.RECONVERGENT B6 ;  /* 0x0000000000067941 */ /* 0x000fea0003800200 */
.L_x_2:
[----:B------:R-:W0:Y:S02]  /*1300*/  LDC.64 R4, c[0x0][0x388] ;  /* 0x0000e200ff047b82 */ /* 0x000e240000000a00 */
[----:B0-----:R-:W2:Y:S02]  /*1310*/  LDG.E R5, desc[UR36][R4.64] ;  /* 0x0000002404057981 */ /* 0x001ea4000c1e1900 */
[----:B--2---:R-:W-:-:S13]  /*1320*/  ISETP.GE.AND P0, PT, R2, R5, PT ;  /* 0x000000050200720c */ /* 0x004fda0003f06270 */
[----:B------:R-:W-:Y:S05]  /*1330*/  @!P0 BRA `(.L_x_36) ;  /* 0xffffffec00648947 */ /* 0x000fea000383ffff */
[----:B------:R-:W-:Y:S05]  /*1340*/  BSYNC.RECONVERGENT B7 ;  /* 0x0000000000077941 */ /* 0x000fea0003800200 */
.L_x_0:
[----:B------:R-:W-:Y:S01]  /*1350*/  MOV R0, 0x0 ;  /* 0x0000000000007802 */ /* 0x000fe20000000f00 */
[----:B------:R-:W0:Y:S01]  /*1360*/  LDCU.64 UR4, c[0x4][0x18] ;  /* 0x01000300ff0477ac */ /* 0x000e220008000a00 */
[----:B------:R-:W-:Y:S02]  /*1370*/  CS2R R6, SRZ ;  /* 0x0000000000067805 */ /* 0x000fe4000001ff00 */
[----:B------:R1:W2:Y:S01]  /*1380*/  LDC.64 R2, c[0x4][R0] ;  /* 0x0100000000027b82 */ /* 0x0002a20000000a00 */
[----:B0-----:R-:W-:Y:S02]  /*1390*/  IMAD.U32 R4, RZ, RZ, UR4 ;  /* 0x00000004ff047e24 */ /* 0x001fe4000f8e00ff */
[----:B-1----:R-:W-:-:S07]  /*13a0*/  IMAD.U32 R5, RZ, RZ, UR5 ;  /* 0x00000005ff057e24 */ /* 0x002fce000f8e00ff */
[----:B------:R-:W-:-:S07]  /*13b0*/  LEPC R20, `(.L_x_37) ;  /* 0x000000001014794e */ /* 0x000fce0000000000 */
[----:B--2---:R-:W-:Y:S05]  /*13c0*/  CALL.ABS.NOINC R2 ;  /* 0x0000000002007343 */ /* 0x004fea0003c00000 */
.L_x_37:
[----:B------:R-:W-:Y:S05]  /*13d0*/  EXIT ;  /* 0x000000000000794d */ /* 0x000fea0003800000 */
        .weak           $__internal_0_$__cuda_sm20_dblrcp_rn_slowpath_v3
        .type           $__internal_0_$__cuda_sm20_dblrcp_rn_slowpath_v3,@function
        .size           $__internal_0_$__cuda_sm20_dblrcp_rn_slowpath_v3,($__internal_1_$__cuda_sm20_div_rn_f64_full - $__internal_0_$__cuda_sm20_dblrcp_rn_slowpath_v3)
$__internal_0_$__cuda_sm20_dblrcp_rn_slowpath_v3:
[----:B------:R-:W-:Y:S01]  /*13e0*/  DSETP.GTU.AND P0, PT, |R12|, +INF , PT ;  /* 0x7ff000000c00742a */ /* 0x000fe20003f0c200 */
[----:B------:R-:W-:-:S13]  /*13f0*/  BSSY.RECONVERGENT B1, `(.L_x_38) ;  /* 0x0000022000017945 */ /* 0x000fda0003800200 */
[----:B------:R-:W-:Y:S05]  /*1400*/  @P0 BRA `(.L_x_39) ;  /* 0x0000000000780947 */ /* 0x000fea0003800000 */
[----:B------:R-:W-:-:S05]  /*1410*/  LOP3.LUT R27, R13, 0x7fffffff, RZ, 0xc0, !PT ;  /* 0x7fffffff0d1b7812 */ /* 0x000fca00078ec0ff */
[----:B------:R-:W-:-:S05]  /*1420*/  VIADD R14, R27, 0xffffffff ;  /* 0xffffffff1b0e7836 */ /* 0x000fca0000000000 */
[----:B------:R-:W-:-:S13]  /*1430*/  ISETP.GE.U32.AND P0, PT, R14, 0x7fefffff, PT ;  /* 0x7fefffff0e00780c */ /* 0x000fda0003f06070 */
[----:B------:R-:W-:Y:S01]  /*1440*/  @P0 LOP3.LUT R15, R13, 0x7ff00000, RZ, 0x3c, !PT ;  /* 0x7ff000000d0f0812 */ /* 0x000fe200078e3cff */
[----:B------:R-:W-:Y:S01]  /*1450*/  @P0 IMAD.MOV.U32 R14, RZ, RZ, RZ ;  /* 0x000000ffff0e0224 */ /* 0x000fe200078e00ff */
[----:B------:R-:W-:Y:S06]  /*1460*/  @P0 BRA `(.L_x_40) ;  /* 0x0000000000680947 */ /* 0x000fec0003800000 */
[----:B------:R-:W-:-:S13]  /*1470*/  ISETP.GE.U32.AND P0, PT, R27, 0x1000001, PT ;  /* 0x010000011b00780c */ /* 0x000fda0003f06070 */
[----:B------:R-:W-:Y:S05]  /*1480*/  @!P0 BRA `(.L_x_41) ;  /* 0x0000000000348947 */ /* 0x000fea0003800000 */
[----:B------:R-:W-:Y:S02]  /*1490*/  VIADD R15, R13, 0xc0200000 ;  /* 0xc02000000d0f7836 */ /* 0x000fe40000000000 */
[----:B------:R-:W-:Y:S02]  /*14a0*/  IMAD.MOV.U32 R14, RZ, RZ, R12 ;  /* 0x000000ffff0e7224 */ /* 0x000fe400078e000c */
[----:B------:R-:W0:Y:S04]  /*14b0*/  MUFU.RCP64H R27, R15 ;  /* 0x0000000f001b7308 */ /* 0x000e280000001800 */
[----:B0-----:R-:W-:-:S08]  /*14c0*/  DFMA R28, -R14, R26, 1 ;  /* 0x3ff000000e1c742b */ /* 0x001fd0000000011a */
[----:B------:R-:W-:-:S08]  /*14d0*/  DFMA R28, R28, R28, R28 ;  /* 0x0000001c1c1c722b */ /* 0x000fd0000000001c */
[----:B------:R-:W-:-:S08]  /*14e0*/  DFMA R28, R26, R28, R26 ;  /* 0x0000001c1a1c722b */ /* 0x000fd0000000001a */
[----:B------:R-:W-:-:S08]  /*14f0*/  DFMA R14, -R14, R28, 1 ;  /* 0x3ff000000e0e742b */ /* 0x000fd0000000011c */
[----:B------:R-:W-:-:S08]  /*1500*/  DFMA R14, R28, R14, R28 ;  /* 0x0000000e1c0e722b */ /* 0x000fd0000000001c */
[----:B------:R-:W-:-:S08]  /*1510*/  DMUL R14, R14, 2.2250738585072013831e-308 ;  /* 0x001000000e0e7828 */ /* 0x000fd00000000000 */
[----:B------:R-:W-:-:S08]  /*1520*/  DFMA R12, -R12, R14, 1 ;  /* 0x3ff000000c0c742b */ /* 0x000fd0000000010e */
[----:B------:R-:W-:-:S08]  /*1530*/  DFMA R12, R12, R12, R12 ;  /* 0x0000000c0c0c722b */ /* 0x000fd0000000000c */
[----:B------:R-:W-:Y:S01]  /*1540*/  DFMA R14, R14, R12, R14 ;  /* 0x0000000c0e0e722b */ /* 0x000fe2000000000e */
[----:B------:R-:W-:Y:S10]  /*1550*/  BRA `(.L_x_40) ;  /* 0x00000000002c7947 */ /* 0x000ff40003800000 */
.L_x_41:
[----:B------:R-:W-:-:S06]  /*1560*/  DMUL R12, R12, 8.11296384146066816958e+31 ;  /* 0x469000000c0c7828 */ /* 0x000fcc0000000000 */
[----:B------:R-:W0:Y:S02]  /*1570*/  MUFU.RCP64H R27, R13 ;  /* 0x0000000d001b7308 */ /* 0x000e240000001800 */
[----:B0-----:R-:W-:-:S08]  /*1580*/  DFMA R14, -R12, R26, 1 ;  /* 0x3ff000000c0e742b */ /* 0x001fd0000000011a */
[----:B------:R-:W-:-:S08]  /*1590*/  DFMA R14, R14, R14, R14 ;  /* 0x0000000e0e0e722b */ /* 0x000fd0000000000e */
[----:B------:R-:W-:-:S08]  /*15a0*/  DFMA R14, R26, R14, R26 ;  /* 0x0000000e1a0e722b */ /* 0x000fd0000000001a */
[----:B------:R-:W-:-:S08]  /*15b0*/  DFMA R12, -R12, R14, 1 ;  /* 0x3ff000000c0c742b */ /* 0x000fd0000000010e */
[----:B------:R-:W-:-:S08]  /*15c0*/  DFMA R12, R14, R12, R14 ;  /* 0x0000000c0e0c722b */ /* 0x000fd0000000000e */
[----:B------:R-:W-:Y:S01]  /*15d0*/  DMUL R14, R12, 8.11296384146066816958e+31 ;  /* 0x469000000c0e7828 */ /* 0x000fe20000000000 */
[----:B------:R-:W-:Y:S10]  /*15e0*/  BRA `(.L_x_40) ;  /* 0x0000000000087947 */ /* 0x000ff40003800000 */
.L_x_39:
[----:B------:R-:W-:Y:S01]  /*15f0*/  LOP3.LUT R15, R13, 0x80000, RZ, 0xfc, !PT ;  /* 0x000800000d0f7812 */ /* 0x000fe200078efcff */
[----:B------:R-:W-:-:S07]  /*1600*/  IMAD.MOV.U32 R14, RZ, RZ, R12 ;  /* 0x000000ffff0e7224 */ /* 0x000fce00078e000c */
.L_x_40:
[----:B------:R-:W-:Y:S05]  /*1610*/  BSYNC.RECONVERGENT B1 ;  /* 0x0000000000017941 */ /* 0x000fea0003800200 */
.L_x_38:
[----:B------:R-:W-:Y:S02]  /*1620*/  IMAD.MOV.U32 R12, RZ, RZ, R14 ;  /* 0x000000ffff0c7224 */ /* 0x000fe400078e000e */
[----:B------:R-:W-:Y:S02]  /*1630*/  IMAD.MOV.U32 R13, RZ, RZ, R15 ;  /* 0x000000ffff0d7224 */ /* 0x000fe400078e000f */
[----:B------:R-:W-:Y:S02]  /*1640*/  IMAD.MOV.U32 R14, RZ, RZ, R3 ;  /* 0x000000ffff0e7224 */ /* 0x000fe400078e0003 */
[----:B------:R-:W-:-:S04]  /*1650*/  IMAD.MOV.U32 R15, RZ, RZ, 0x0 ;  /* 0x00000000ff0f7424 */ /* 0x000fc800078e00ff */
[----:B------:R-:W-:Y:S05]  /*1660*/  RET.REL.NODEC R14 `(_Z18printNeighbourListP9MatrixCSRS0_Pd) ;  /* 0xffffffe80e647950 */ /* 0x000fea0003c3ffff */
        .weak           $__internal_1_$__cuda_sm20_div_rn_f64_full
        .type           $__internal_1_$__cuda_sm20_div_rn_f64_full,@function
        .size           $__internal_1_$__cuda_sm20_div_rn_f64_full,(.L_x_165 - $__internal_1_$__cuda_sm20_div_rn_f64_full)
$__internal_1_$__cuda_sm20_div_rn_f64_full:
[C---:B------:R-:W-:Y:S01]  /*1670*/  FSETP.GEU.AND P0, PT, |R7|.reuse, 1.469367938527859385e-39, PT ;  /* 0x001000000700780b */ /* 0x040fe20003f0e200 */
[----:B------:R-:W-:Y:S01]  /*1680*/  IMAD.MOV.U32 R10, RZ, RZ, 0x1 ;  /* 0x00000001ff0a7424 */ /* 0x000fe200078e00ff */
[----:B------:R-:W-:Y:S01]  /*1690*/  LOP3.LUT R4, R7, 0x800fffff, RZ, 0xc0, !PT ;  /* 0x800fffff07047812 */ /* 0x000fe200078ec0ff */
[----:B------:R-:W-:Y:S01]  /*16a0*/  IMAD.MOV.U32 R27, RZ, RZ, 0x1ca00000 ;  /* 0x1ca00000ff1b7424 */ /* 0x000fe200078e00ff */
[C---:B------:R-:W-:Y:S01]  /*16b0*/  FSETP.GEU.AND P2, PT, |R9|.reuse, 1.469367938527859385e-39, PT ;  /* 0x001000000900780b */ /* 0x040fe20003f4e200 */
[----:B------:R-:W-:Y:S01]  /*16c0*/  IMAD.MOV.U32 R20, RZ, RZ, R8 ;  /* 0x000000ffff147224 */ /* 0x000fe200078e0008 */
[----:B------:R-:W-:Y:S01]  /*16d0*/  LOP3.LUT R5, R4, 0x3ff00000, RZ, 0xfc, !PT ;  /* 0x3ff0000004057812 */ /* 0x000fe200078efcff */
[----:B------:R-:W-:Y:S01]  /*16e0*/  IMAD.MOV.U32 R4, RZ, RZ, R6 ;  /* 0x000000ffff047224 */ /* 0x000fe200078e0006 */
[----:B------:R-:W-:Y:S01]  /*16f0*/  LOP3.LUT R26, R9, 0x7ff00000, RZ, 0xc0, !PT ;  /* 0x7ff00000091a7812 */ /* 0x000fe200078ec0ff */
[----:B------:R-:W-:Y:S01]  /*1700*/  BSSY.RECONVERGENT B1, `(.L_x_42) ;  /* 0x000004e000017945 */ /* 0x000fe20003800200 */
[----:B------:R-:W-:-:S03]  /*1710*/  LOP3.LUT R28, R7, 0x7ff00000, RZ, 0xc0, !PT ;  /* 0x7ff00000071c7812 */ /* 0x000fc600078ec0ff */
[----:B------:R-:W-:Y:S01]  /*1720*/  @!P0 DMUL R4, R6, 8.98846567431157953865e+307 ;  /* 0x7fe0000006048828 */ /* 0x000fe20000000000 */
[----:B------:R-:W-:-:S03]  /*1730*/  ISETP.GE.U32.AND P1, PT, R26, R28, PT ;  /* 0x0000001c1a00720c */ /* 0x000fc60003f26070 */
[----:B------:R-:W-:Y:S02]  /*1740*/  @!P2 LOP3.LUT R15, R7, 0x7ff00000, RZ, 0xc0, !PT ;  /* 0x7ff00000070fa812 */ /* 0x000fe400078ec0ff */
[----:B------:R-:W0:Y:S01]  /*1750*/  MUFU.RCP64H R11, R5 ;  /* 0x00000005000b7308 */ /* 0x000e220000001800 */
[----:B------:R-:W-:Y:S02]  /*1760*/  SEL R21, R27, 0x63400000, !P1 ;  /* 0x634000001b157807 */ /* 0x000fe40004800000 */
[----:B------:R-:W-:Y:S02]  /*1770*/  @!P2 ISETP.GE.U32.AND P3, PT, R26, R15, PT ;  /* 0x0000000f1a00a20c */ /* 0x000fe40003f66070 */
[----:B------:R-:W-:Y:S02]  /*1780*/  LOP3.LUT R21, R21, 0x800fffff, R9, 0xf8, !PT ;  /* 0x800fffff15157812 */ /* 0x000fe400078ef809 */
[----:B------:R-:W-:Y:S01]  /*1790*/  @!P0 LOP3.LUT R28, R5, 0x7ff00000, RZ, 0xc0, !PT ;  /* 0x7ff00000051c8812 */ /* 0x000fe200078ec0ff */
[----:B0-----:R-:W-:-:S08]  /*17a0*/  DFMA R12, R10, -R4, 1 ;  /* 0x3ff000000a0c742b */ /* 0x001fd00000000804 */
[----:B------:R-:W-:-:S08]  /*17b0*/  DFMA R12, R12, R12, R12 ;  /* 0x0000000c0c0c722b */ /* 0x000fd0000000000c */
[----:B------:R-:W-:Y:S01]  /*17c0*/  DFMA R10, R10, R12, R10 ;  /* 0x0000000c0a0a722b */ /* 0x000fe2000000000a */
[----:B------:R-:W-:Y:S01]  /*17d0*/  @!P2 SEL R13, R27, 0x63400000, !P3 ;  /* 0x634000001b0da807 */ /* 0x000fe20005800000 */
[----:B------:R-:W-:-:S03]  /*17e0*/  @!P2 IMAD.MOV.U32 R12, RZ, RZ, RZ ;  /* 0x000000ffff0ca224 */ /* 0x000fc600078e00ff */
[----:B------:R-:W-:-:S03]  /*17f0*/  @!P2 LOP3.LUT R13, R13, 0x80000000, R9, 0xf8, !PT ;  /* 0x800000000d0da812 */ /* 0x000fc600078ef809 */
[----:B------:R-:W-:Y:S01]  /*1800*/  DFMA R14, R10, -R4, 1 ;  /* 0x3ff000000a0e742b */ /* 0x000fe20000000804 */
[----:B------:R-:W-:-:S06]  /*1810*/  @!P2 LOP3.LUT R13, R13, 0x100000, RZ, 0xfc, !PT ;  /* 0x001000000d0da812 */ /* 0x000fcc00078efcff */
[----:B------:R-:W-:Y:S02]  /*1820*/  @!P2 DFMA R20, R20, 2, -R12 ;  /* 0x400000001414a82b */ /* 0x000fe4000000080c */
[----:B------:R-:W-:-:S08]  /*1830*/  DFMA R14, R10, R14, R10 ;  /* 0x0000000e0a0e722b */ /* 0x000fd0000000000a */
[----:B------:R-:W-:-:S08]  /*1840*/  DMUL R10, R14, R20 ;  /* 0x000000140e0a7228 */ /* 0x000fd00000000000 */
[----:B------:R-:W-:-:S08]  /*1850*/  DFMA R12, R10, -R4, R20 ;  /* 0x800000040a0c722b */ /* 0x000fd00000000014 */
[----:B------:R-:W-:Y:S01]  /*1860*/  DFMA R12, R14, R12, R10 ;  /* 0x0000000c0e0c722b */ /* 0x000fe2000000000a */
[----:B------:R-:W-:Y:S01]  /*1870*/  IMAD.MOV.U32 R14, RZ, RZ, R26 ;  /* 0x000000ffff0e7224 */ /* 0x000fe200078e001a */
[----:B------:R-:W-:-:S05]  /*1880*/  @!P2 LOP3.LUT R14, R21, 0x7ff00000, RZ, 0xc0, !PT ;  /* 0x7ff00000150ea812 */ /* 0x000fca00078ec0ff */
[----:B------:R-:W-:-:S05]  /*1890*/  VIADD R10, R14, 0xffffffff ;  /* 0xffffffff0e0a7836 */ /* 0x000fca0000000000 */
[----:B------:R-:W-:Y:S01]  /*18a0*/  ISETP.GT.U32.AND P0, PT, R10, 0x7feffffe, PT ;  /* 0x7feffffe0a00780c */ /* 0x000fe20003f04070 */
[----:B------:R-:W-:-:S05]  /*18b0*/  VIADD R10, R28, 0xffffffff ;  /* 0xffffffff1c0a7836 */ /* 0x000fca0000000000 */
[----:B------:R-:W-:-:S13]  /*18c0*/  ISETP.GT.U32.OR P0, PT, R10, 0x7feffffe, P0 ;  /* 0x7feffffe0a00780c */ /* 0x000fda0000704470 */
[----:B------:R-:W-:Y:S05]  /*18d0*/  @P0 BRA `(.L_x_43) ;  /* 0x00000000006c0947 */ /* 0x000fea0003800000 */
[----:B------:R-:W-:-:S04]  /*18e0*/  LOP3.LUT R9, R7, 0x7ff00000, RZ, 0xc0, !PT ;  /* 0x7ff0000007097812 */ /* 0x000fc800078ec0ff */
[CC--:B------:R-:W-:Y:S02]  /*18f0*/  VIADDMNMX R8, R26.reuse, -R9.reuse, 0xb9600000, !PT ;  /* 0xb96000001a087446 */ /* 0x0c0fe40007800909 */
[----:B------:R-:W-:Y:S02]  /*1900*/  ISETP.GE.U32.AND P0, PT, R26, R9, PT ;  /* 0x000000091a00720c */ /* 0x000fe40003f06070 */
[----:B------:R-:W-:Y:S02]  /*1910*/  VIMNMX R8, PT, PT, R8, 0x46a00000, PT ;  /* 0x46a0000008087848 */ /* 0x000fe40003fe0100 */
[----:B------:R-:W-:-:S05]  /*1920*/  SEL R27, R27, 0x63400000, !P0 ;  /* 0x634000001b1b7807 */ /* 0x000fca0004000000 */
[----:B------:R-:W-:Y:S02]  /*1930*/  IMAD.IADD R14, R8, 0x1, -R27 ;  /* 0x00000001080e7824 */ /* 0x000fe400078e0a1b */
[----:B------:R-:W-:Y:S02]  /*1940*/  IMAD.MOV.U32 R8, RZ, RZ, RZ ;  /* 0x000000ffff087224 */ /* 0x000fe400078e00ff */
[----:B------:R-:W-:-:S06]  /*1950*/  VIADD R9, R14, 0x7fe00000 ;  /* 0x7fe000000e097836 */ /* 0x000fcc0000000000 */
[----:B------:R-:W-:-:S10]  /*1960*/  DMUL R10, R12, R8 ;  /* 0x000000080c0a7228 */ /* 0x000fd40000000000 */
[----:B------:R-:W-:-:S13]  /*1970*/  FSETP.GTU.AND P0, PT, |R11|, 1.469367938527859385e-39, PT ;  /* 0x001000000b00780b */ /* 0x000fda0003f0c200 */
[----:B------:R-:W-:Y:S05]  /*1980*/  @P0 BRA `(.L_x_44) ;  /* 0x0000000000940947 */ /* 0x000fea0003800000 */
[----:B------:R-:W-:Y:S01]  /*1990*/  DFMA R4, R12, -R4, R20 ;  /* 0x800000040c04722b */ /* 0x000fe20000000014 */
[----:B------:R-:W-:-:S09]  /*19a0*/  IMAD.MOV.U32 R8, RZ, RZ, RZ ;  /* 0x000000ffff087224 */ /* 0x000fd200078e00ff */
[C---:B------:R-:W-:Y:S02]  /*19b0*/  FSETP.NEU.AND P0, PT, R5.reuse, RZ, PT ;  /* 0x000000ff0500720b */ /* 0x040fe40003f0d000 */
[----:B------:R-:W-:-:S04]  /*19c0*/  LOP3.LUT R7, R5, 0x80000000, R7, 0x48, !PT ;  /* 0x8000000005077812 */ /* 0x000fc800078e4807 */
[----:B------:R-:W-:-:S07]  /*19d0*/  LOP3.LUT R9, R7, R9, RZ, 0xfc, !PT ;  /* 0x0000000907097212 */ /* 0x000fce00078efcff */
[----:B------:R-:W-:Y:S05]  /*19e0*/  @!P0 BRA `(.L_x_44) ;  /* 0x00000000007c8947 */ /* 0x000fea0003800000 */
[----:B------:R-:W-:Y:S01]  /*19f0*/  IMAD.MOV R5, RZ, RZ, -R14 ;  /* 0x000000ffff057224 */ /* 0x000fe200078e0a0e */
[----:B------:R-:W-:Y:S01]  /*1a00*/  DMUL.RP R8, R12, R8 ;  /* 0x000000080c087228 */ /* 0x000fe20000008000 */
[----:B------:R-:W-:-:S06]  /*1a10*/  IMAD.MOV.U32 R4, RZ, RZ, RZ ;  /* 0x000000ffff047224 */ /* 0x000fcc00078e00ff */
[----:B------:R-:W-:-:S03]  /*1a20*/  DFMA R4, R10, -R4, R12 ;  /* 0x800000040a04722b */ /* 0x000fc6000000000c */
[----:B------:R-:W-:-:S03]  /*1a30*/  LOP3.LUT R7, R9, R7, RZ, 0x3c, !PT ;  /* 0x0000000709077212 */ /* 0x000fc600078e3cff */
[----:B------:R-:W-:-:S04]  /*1a40*/  IADD3 R4, PT, PT, -R14, -0x43300000, RZ ;  /* 0xbcd000000e047810 */ /* 0x000fc80007ffe1ff */
[----:B------:R-:W-:-:S04]  /*1a50*/  FSETP.NEU.AND P0, PT, |R5|, R4, PT ;  /* 0x000000040500720b */ /* 0x000fc80003f0d200 */
[----:B------:R-:W-:Y:S02]  /*1a60*/  FSEL R10, R8, R10, !P0 ;  /* 0x0000000a080a7208 */ /* 0x000fe40004000000 */
[----:B------:R-:W-:Y:S01]  /*1a70*/  FSEL R11, R7, R11, !P0 ;  /* 0x0000000b070b7208 */ /* 0x000fe20004000000 */
[----:B------:R-:W-:Y:S06]  /*1a80*/  BRA `(.L_x_44) ;  /* 0x0000000000547947 */ /* 0x000fec0003800000 */
.L_x_43:
[----:B------:R-:W-:-:S14]  /*1a90*/  DSETP.NAN.AND P0, PT, R8, R8, PT ;  /* 0x000000080800722a */ /* 0x000fdc0003f08000 */
[----:B------:R-:W-:Y:S05]  /*1aa0*/  @P0 BRA `(.L_x_45) ;  /* 0x0000000000440947 */ /* 0x000fea0003800000 */
[----:B------:R-:W-:-:S14]  /*1ab0*/  DSETP.NAN.AND P0, PT, R6, R6, PT ;  /* 0x000000060600722a */ /* 0x000fdc0003f08000 */
[----:B------:R-:W-:Y:S05]  /*1ac0*/  @P0 BRA `(.L_x_46) ;  /* 0x0000000000300947 */ /* 0x000fea0003800000 */
[----:B------:R-:W-:Y:S01]  /*1ad0*/  ISETP.NE.AND P0, PT, R14, R28, PT ;  /* 0x0000001c0e00720c */ /* 0x000fe20003f05270 */
[----:B------:R-:W-:Y:S02]  /*1ae0*/  IMAD.MOV.U32 R10, RZ, RZ, 0x0 ;  /* 0x00000000ff0a7424 */ /* 0x000fe400078e00ff */
[----:B------:R-:W-:-:S10]  /*1af0*/  IMAD.MOV.U32 R11, RZ, RZ, -0x80000 ;  /* 0xfff80000ff0b7424 */ /* 0x000fd400078e00ff */
[----:B------:R-:W-:Y:S05]  /*1b00*/  @!P0 BRA `(.L_x_44) ;  /* 0x0000000000348947 */ /* 0x000fea0003800000 */
[----:B------:R-:W-:Y:S02]  /*1b10*/  ISETP.NE.AND P0, PT, R14, 0x7ff00000, PT ;  /* 0x7ff000000e00780c */ /* 0x000fe40003f05270 */
[----:B------:R-:W-:Y:S02]  /*1b20*/  LOP3.LUT R11, R9, 0x80000000, R7, 0x48, !PT ;  /* 0x80000000090b7812 */ /* 0x000fe400078e4807 */
[----:B------:R-:W-:-:S13]  /*1b30*/  ISETP.EQ.OR P0, PT, R28, RZ, !P0 ;  /* 0x000000ff1c00720c */ /* 0x000fda0004702670 */
[----:B------:R-:W-:Y:S01]  /*1b40*/  @P0 LOP3.LUT R4, R11, 0x7ff00000, RZ, 0xfc, !PT ;  /* 0x7ff000000b040812 */ /* 0x000fe200078efcff */
[----:B------:R-:W-:Y:S02]  /*1b50*/  @!P0 IMAD.MOV.U32 R10, RZ, RZ, RZ ;  /* 0x000000ffff0a8224 */ /* 0x000fe400078e00ff */
[----:B------:R-:W-:Y:S02]  /*1b60*/  @P0 IMAD.MOV.U32 R10, RZ, RZ, RZ ;  /* 0x000000ffff0a0224 */ /* 0x000fe400078e00ff */
[----:B------:R-:W-:Y:S01]  /*1b70*/  @P0 IMAD.MOV.U32 R11, RZ, RZ, R4 ;  /* 0x000000ffff0b0224 */ /* 0x000fe200078e0004 */
[----:B------:R-:W-:Y:S06]  /*1b80*/  BRA `(.L_x_44) ;  /* 0x0000000000147947 */ /* 0x000fec0003800000 */
.L_x_46:
[----:B------:R-:W-:Y:S01]  /*1b90*/  LOP3.LUT R11, R7, 0x80000, RZ, 0xfc, !PT ;  /* 0x00080000070b7812 */ /* 0x000fe200078efcff */
[----:B------:R-:W-:Y:S01]  /*1ba0*/  IMAD.MOV.U32 R10, RZ, RZ, R6 ;  /* 0x000000ffff0a7224 */ /* 0x000fe200078e0006 */
[----:B------:R-:W-:Y:S06]  /*1bb0*/  BRA `(.L_x_44) ;  /* 0x0000000000087947 */ /* 0x000fec0003800000 */
.L_x_45:
[----:B------:R-:W-:Y:S01]  /*1bc0*/  LOP3.LUT R11, R9, 0x80000, RZ, 0xfc, !PT ;  /* 0x00080000090b7812 */ /* 0x000fe200078efcff */
[----:B------:R-:W-:-:S07]  /*1bd0*/  IMAD.MOV.U32 R10, RZ, RZ, R8 ;  /* 0x000000ffff0a7224 */ /* 0x000fce00078e0008 */
.L_x_44:
[----:B------:R-:W-:Y:S05]  /*1be0*/  BSYNC.RECONVERGENT B1 ;  /* 0x0000000000017941 */ /* 0x000fea0003800200 */
.L_x_42:
[----:B------:R-:W-:Y:S02]  /*1bf0*/  IMAD.MOV.U32 R4, RZ, RZ, R3 ;  /* 0x000000ffff047224 */ /* 0x000fe400078e0003 */
[----:B------:R-:W-:-:S04]  /*1c00*/  IMAD.MOV.U32 R5, RZ, RZ, 0x0 ;  /* 0x00000000ff057424 */ /* 0x000fc800078e00ff */
[----:B------:R-:W-:Y:S05]  /*1c10*/  RET.REL.NODEC R4 `(_Z18printNeighbourListP9MatrixCSRS0_Pd) ;  /* 0xffffffe004f87950 */ /* 0x000fea0003c3ffff */
.L_x_47:
[----:B------:R-:W-:-:S00]  /*1c20*/  BRA `(.L_x_47) ;  /* 0xfffffffc00fc7947 */ /* 0x000fc0000383ffff */
[----:B------:R-:W-:-:S00]  /*1c30*/  NOP ;  /* 0x0000000000007918 */ /* 0x000fc00000000000 */
        /* <DEDUP_REMOVED lines=12> */
.L_x_165:


//--------------------- .text._Z17sortNeighbourListP9MatrixCSRS0_Pd --------------------------
	.section	.text._Z17sortNeighbourListP9MatrixCSRS0_Pd,"ax",@progbits
	.align	128
        .global         _Z17sortNeighbourListP9MatrixCSRS0_Pd
        .type           _Z17sortNeighbourListP9MatrixCSRS0_Pd,@function
        .size           _Z17sortNeighbourListP9MatrixCSRS0_Pd,(.L_x_167 - _Z17sortNeighbourListP9MatrixCSRS0_Pd)
        .other          _Z17sortNeighbourListP9MatrixCSRS0_Pd,@"STO_CUDA_ENTRY STV_DEFAULT"
_Z17sortNeighbourListP9MatrixCSRS0_Pd:
.text._Z17sortNeighbourListP9MatrixCSRS0_Pd:
[----:B------:R-:W-:Y:S08]  /*0000*/  LDC R1, c[0x0][0x37c] ;  /* 0x0000df00ff017b82 */ /* 0x000ff00000000800 */
[----:B------:R-:W0:Y:S01]  /*0010*/  LDC.64 R2, c[0x0][0x380] ;  /* 0x0000e000ff027b82 */ /* 0x000e220000000a00 */
[----:B------:R-:W0:Y:S02]  /*0020*/  LDCU.64 UR4, c[0x0][0x358] ;  /* 0x00006b00ff0477ac */ /* 0x000e240008000a00 */
[----:B0-----:R-:W2:Y:S05]  /*0030*/  LDG.E R0, desc[UR4][R2.64] ;  /* 0x0000000402007981 */ /* 0x001eaa000c1e1900 */
[----:B------:R-:W0:Y:S01]  /*0040*/  S2UR UR6, SR_CTAID.X ;  /* 0x00000000000679c3 */ /* 0x000e220000002500 */
[----:B------:R-:W0:Y:S07]  /*0050*/  S2R R4, SR_TID.X ;  /* 0x0000000000047919 */ /* 0x000e2e0000002100 */
[----:B------:R-:W0:Y:S02]  /*0060*/  LDC R33, c[0x0][0x360] ;  /* 0x0000d800ff217b82 */ /* 0x000e240000000800 */
[----:B0-----:R-:W-:-:S05]  /*0070*/  IMAD R33, R33, UR6, R4 ;  /* 0x0000000621217c24 */ /* 0x001fca000f8e0204 */
[----:B--2---:R-:W-:-:S13]  /*0080*/  ISETP.GE.AND P0, PT, R33, R0, PT ;  /* 0x000000002100720c */ /* 0x004fda0003f06270 */
[----:B------:R-:W-:Y:S05]  /*0090*/  @P0 EXIT ;  /* 0x000000000000094d */ /* 0x000fea0003800000 */
[----:B------:R-:W2:Y:S02]  /*00a0*/  LDG.E.64 R2, desc[UR4][R2.64+0x10] ;  /* 0x0000100402027981 */ /* 0x000ea4000c1e1b00 */
[----:B--2---:R-:W-:-:S05]  /*00b0*/  IMAD.WIDE R4, R33, 0x4, R2 ;  /* 0x0000000421047825 */ /* 0x004fca00078e0202 */
[----:B------:R-:W2:Y:S04]  /*00c0*/  LDG.E R7, desc[UR4][R4.64] ;  /* 0x0000000404077981 */ /* 0x000ea8000c1e1900 */
[----:B------:R-:W2:Y:S02]  /*00d0*/  LDG.E R31, desc[UR4][R4.64+0x4] ;  /* 0x00000404041f7981 */ /* 0x000ea4000c1e1900 */
[----:B--2---:R-:W-:-:S13]  /*00e0*/  ISETP.GE.AND P0, PT, R7, R31, PT ;  /* 0x0000001f0700720c */ /* 0x004fda0003f06270 */
[----:B------:R-:W-:Y:S05]  /*00f0*/  @P0 EXIT ;  /* 0x000000000000094d */ /* 0x000fea0003800000 */
.L_x_113:
[----:B------:R-:W-:Y:S01]  /*0100*/  VIADD R6, R7, 0x1 ;  /* 0x0000000107067836 */ /* 0x000fe20000000000 */
[----:B------:R-:W-:Y:S04]  /*0110*/  BSSY.RECONVERGENT B0, `(.L_x_48) ;  /* 0x00001fc000007945 */ /* 0x000fe80003800200 */
[----:B------:R-:W-:-:S13]  /*0120*/  ISETP.GE.AND P0, PT, R6, R31, PT ;  /* 0x0000001f0600720c */ /* 0x000fda0003f06270 */
[----:B-1----:R-:W-:Y:S05]  /*0130*/  @P0 BRA `(.L_x_49) ;  /* 0x0000001c00e40947 */ /* 0x002fea0003800000 */
[----:B------:R-:W-:-:S07]  /*0140*/  IMAD.MOV.U32 R5, RZ, RZ, R6 ;  /* 0x000000ffff057224 */ /* 0x000fce00078e0006 */
.L_x_112:
[----:B-1----:R-:W0:Y:S08]  /*0150*/  LDC.64 R16, c[0x0][0x380] ;  /* 0x0000e000ff107b82 */ /* 0x002e300000000a00 */
[----:B------:R-:W1:Y:S01]  /*0160*/  LDC.64 R18, c[0x0][0x388] ;  /* 0x0000e200ff127b82 */ /* 0x000e620000000a00 */
[----:B0-----:R-:W2:Y:S04]  /*0170*/  LDG.E.64 R8, desc[UR4][R16.64+0x10] ;  /* 0x0000100410087981 */ /* 0x001ea8000c1e1b00 */
[----:B-1----:R-:W3:Y:S01]  /*0180*/  LDG.E.64 R12, desc[UR4][R18.64+0x18] ;  /* 0x00001804120c7981 */ /* 0x002ee2000c1e1b00 */
[----:B--2---:R-:W-:-:S05]  /*0190*/  IMAD.WIDE R14, R33, 0x4, R8 ;  /* 0x00000004210e7825 */ /* 0x004fca00078e0208 */
[----:B------:R-:W2:Y:S04]  /*01a0*/  LDG.E R4, desc[UR4][R14.64] ;  /* 0x000000040e047981 */ /* 0x000ea8000c1e1900 */
[----:B------:R-:W2:Y:S01]  /*01b0*/  LDG.E R3, desc[UR4][R14.64+0x4] ;  /* 0x000004040e037981 */ /* 0x000ea2000c1e1900 */
[----:B---3--:R-:W-:-:S04]  /*01c0*/  IMAD.WIDE R10, R7, 0x4, R12 ;  /* 0x00000004070a7825 */ /* 0x008fc800078e020c */
[----:B------:R-:W-:Y:S01]  /*01d0*/  IMAD.WIDE R12, R5, 0x4, R12 ;  /* 0x00000004050c7825 */ /* 0x000fe200078e020c */
[----:B------:R0:W5:Y:S04]  /*01e0*/  LDG.E R2, desc[UR4][R10.64] ;  /* 0x000000040a027981 */ /* 0x000168000c1e1900 */
[----:B------:R0:W5:Y:S01]  /*01f0*/  LDG.E R0, desc[UR4][R12.64] ;  /* 0x000000040c007981 */ /* 0x000162000c1e1900 */
[----:B------:R-:W-:Y:S01]  /*0200*/  BSSY.RECONVERGENT B1, `(.L_x_50) ;  /* 0x0000019000017945 */ /* 0x000fe20003800200 */
[----:B------:R-:W-:Y:S02]  /*0210*/  CS2R R22, SRZ ;  /* 0x0000000000167805 */ /* 0x000fe4000001ff00 */
[----:B--2---:R-:W-:-:S13]  /*0220*/  ISETP.NE.AND P1, PT, R4, R3, PT ;  /* 0x000000030400720c */ /* 0x004fda0003f25270 */
[----:B0-----:R-:W-:Y:S05]  /*0230*/  @!P1 BRA `(.L_x_51) ;  /* 0x0000000000549947 */ /* 0x001fea0003800000 */
[----:B------:R0:W5:Y:S01]  /*0240*/  LDG.E.64 R14, desc[UR4][R16.64+0x18] ;  /* 0x00001804100e7981 */ /* 0x000162000c1e1b00 */
[----:B------:R-:W-:Y:S01]  /*0250*/  BSSY.RECONVERGENT B2, `(.L_x_52) ;  /* 0x000000d000027945 */ /* 0x000fe20003800200 */
[----:B------:R-:W-:Y:S02]  /*0260*/  IMAD.MOV.U32 R20, RZ, RZ, R3 ;  /* 0x000000ffff147224 */ /* 0x000fe400078e0003 */
[----:B------:R-:W-:-:S07]  /*0270*/  IMAD.MOV.U32 R21, RZ, RZ, R4 ;  /* 0x000000ffff157224 */ /* 0x000fce00078e0004 */
.L_x_53:
[----:B------:R-:W-:-:S05]  /*0280*/  IMAD.IADD R18, R21, 0x1, R20 ;  /* 0x0000000115127824 */ /* 0x000fca00078e0214 */
[----:B------:R-:W-:-:S04]  /*0290*/  LEA.HI R18, R18, R18, RZ, 0x1 ;  /* 0x0000001212127211 */ /* 0x000fc800078f08ff */
[----:B------:R-:W-:-:S05]  /*02a0*/  SHF.R.S32.HI R25, RZ, 0x1, R18 ;  /* 0x00000001ff197819 */ /* 0x000fca0000011412 */
[----:B-----5:R-:W-:-:S06]  /*02b0*/  IMAD.WIDE R18, R25, 0x4, R14 ;  /* 0x0000000419127825 */ /* 0x020fcc00078e020e */
[----:B------:R-:W2:Y:S02]  /*02c0*/  LDG.E R18, desc[UR4][R18.64] ;  /* 0x0000000412127981 */ /* 0x000ea4000c1e1900 */
[----:B--2---:R-:W-:-:S04]  /*02d0*/  ISETP.GE.AND P0, PT, R18, R33, PT ;  /* 0x000000211200720c */ /* 0x004fc80003f06270 */
[----:B------:R-:W-:-:S09]  /*02e0*/  SEL R20, R20, R25, !P0 ;  /* 0x0000001914147207 */ /* 0x000fd20004000000 */
[----:B------:R-:W-:-:S05]  /*02f0*/  @!P0 VIADD R21, R25, 0x1 ;  /* 0x0000000119158836 */ /* 0x000fca0000000000 */
[----:B------:R-:W-:-:S13]  /*0300*/  ISETP.NE.AND P0, PT, R21, R20, PT ;  /* 0x000000141500720c */ /* 0x000fda0003f05270 */
[----:B------:R-:W-:Y:S05]  /*0310*/  @P0 BRA `(.L_x_53) ;  /* 0xfffffffc00d80947 */ /* 0x000fea000383ffff */
[----:B------:R-:W-:Y:S05]  /*0320*/  BSYNC.RECONVERGENT B2 ;  /* 0x0000000000027941 */ /* 0x000fea0003800200 */
.L_x_52:
[----:B------:R-:W-:-:S06]  /*0330*/  IMAD.WIDE R14, R21, 0x4, R14 ;  /* 0x00000004150e7825 */ /* 0x000fcc00078e020e */
[----:B------:R-:W2:Y:S02]  /*0340*/  LDG.E R14, desc[UR4][R14.64] ;  /* 0x000000040e0e7981 */ /* 0x000ea4000c1e1900 */
[----:B--2---:R-:W-:-:S13]  /*0350*/  ISETP.NE.AND P0, PT, R14, R33, PT ;  /* 0x000000210e00720c */ /* 0x004fda0003f05270 */
[----:B------:R-:W2:Y:S02]  /*0360*/  @!P0 LDG.E.64 R18, desc[UR4][R16.64+0x20] ;  /* 0x0000200410128981 */ /* 0x000ea4000c1e1b00 */
[----:B--2---:R-:W-:-:S05]  /*0370*/  @!P0 IMAD.WIDE R18, R21, 0x8, R18 ;  /* 0x0000000815128825 */ /* 0x004fca00078e0212 */
[----:B------:R1:W5:Y:S02]  /*0380*/  @!P0 LDG.E.64 R22, desc[UR4][R18.64] ;  /* 0x0000000412168981 */ /* 0x000364000c1e1b00 */
.L_x_51:
[----:B------:R-:W-:Y:S05]  /*0390*/  BSYNC.RECONVERGENT B1 ;  /* 0x0000000000017941 */ /* 0x000fea0003800200 */
.L_x_50:
[----:B-1---5:R-:W-:-:S05]  /*03a0*/  IMAD.WIDE R18, R0, 0x4, R8 ;  /* 0x0000000400127825 */ /* 0x022fca00078e0208 */
[----:B------:R-:W2:Y:S04]  /*03b0*/  LDG.E R29, desc[UR4][R18.64] ;  /* 0x00000004121d7981 */ /* 0x000ea8000c1e1900 */
[----:B------:R-:W2:Y:S01]  /*03c0*/  LDG.E R28, desc[UR4][R18.64+0x4] ;  /* 0x00000404121c7981 */ /* 0x000ea2000c1e1900 */
[----:B------:R-:W-:Y:S01]  /*03d0*/  BSSY.RECONVERGENT B1, `(.L_x_54) ;  /* 0x000001a000017945 */ /* 0x000fe20003800200 */
[----:B------:R-:W-:Y:S02]  /*03e0*/  CS2R R14, SRZ ;  /* 0x00000000000e7805 */ /* 0x000fe4000001ff00 */
[----:B--2---:R-:W-:-:S13]  /*03f0*/  ISETP.NE.AND P0, PT, R29, R28, PT ;  /* 0x0000001c1d00720c */ /* 0x004fda0003f05270 */
[----:B------:R-:W-:Y:S05]  /*0400*/  @!P0 BRA `(.L_x_55) ;  /* 0x0000000000588947 */ /* 0x000fea0003800000 */
[----:B------:R1:W5:Y:S01]  /*0410*/  LDG.E.64 R20, desc[UR4][R16.64+0x18] ;  /* 0x0000180410147981 */ /* 0x000362000c1e1b00 */
[----:B------:R-:W-:Y:S01]  /*0420*/  BSSY.RECONVERGENT B2, `(.L_x_56) ;  /* 0x000000d000027945 */ /* 0x000fe20003800200 */
[----:B------:R-:W-:Y:S02]  /*0430*/  IMAD.MOV.U32 R24, RZ, RZ, R28 ;  /* 0x000000ffff187224 */ /* 0x000fe400078e001c */
[----:B------:R-:W-:-:S07]  /*0440*/  IMAD.MOV.U32 R25, RZ, RZ, R29 ;  /* 0x000000ffff197224 */ /* 0x000fce00078e001d */
.L_x_57:
        /* <DEDUP_REMOVED lines=11> */
.L_x_56:
[----:B------:R-:W-:-:S06]  /*0500*/  IMAD.WIDE R20, R25, 0x4, R20 ;  /* 0x0000000419147825 */ /* 0x000fcc00078e0214 */
[----:B------:R-:W2:Y:S02]  /*0510*/  LDG.E R21, desc[UR4][R20.64] ;  /* 0x0000000414157981 */ /* 0x000ea4000c1e1900 */
[----:B--2---:R-:W-:-:S13]  /*0520*/  ISETP.NE.AND P2, PT, R21, R0, PT ;  /* 0x000000001500720c */ /* 0x004fda0003f45270 */
[----:B------:R-:W-:Y:S05]  /*0530*/  @P2 BRA `(.L_x_55) ;  /* 0x00000000000c2947 */ /* 0x000fea0003800000 */
[----:B------:R-:W2:Y:S02]  /*0540*/  LDG.E.64 R14, desc[UR4][R16.64+0x20] ;  /* 0x00002004100e7981 */ /* 0x000ea4000c1e1b00 */
[----:B--2---:R-:W-:-:S06]  /*0550*/  IMAD.WIDE R14, R25, 0x8, R14 ;  /* 0x00000008190e7825 */ /* 0x004fcc00078e020e */
[----:B------:R-:W5:Y:S02]  /*0560*/  LDG.E.64 R14, desc[UR4][R14.64] ;  /* 0x000000040e0e7981 */ /* 0x000f64000c1e1b00 */
.L_x_55:
[----:B------:R-:W-:Y:S05]  /*0570*/  BSYNC.RECONVERGENT B1 ;  /* 0x0000000000017941 */ /* 0x000fea0003800200 */
.L_x_54:
[----:B------:R-:W-:Y:S01]  /*0580*/  BSSY.RECONVERGENT B1, `(.L_x_58) ;  /* 0x0000019000017945 */ /* 0x000fe20003800200 */
[----:B------:R-:W-:-:S03]  /*0590*/  CS2R R20, SRZ ;  /* 0x0000000000147805 */ /* 0x000fc6000001ff00 */
[----:B------:R-:W-:Y:S05]  /*05a0*/  @!P1 BRA `(.L_x_59) ;  /* 0x0000000000589947 */ /* 0x000fea0003800000 */
[----:B------:R2:W5:Y:S01]  /*05b0*/  LDG.E.64 R18, desc[UR4][R16.64+0x18] ;  /* 0x0000180410127981 */ /* 0x000562000c1e1b00 */
[----:B------:R-:W-:Y:S01]  /*05c0*/  BSSY.RECONVERGENT B2, `(.L_x_60) ;  /* 0x000000d000027945 */ /* 0x000fe20003800200 */
[----:B------:R-:W-:Y:S02]  /*05d0*/  IMAD.MOV.U32 R26, RZ, RZ, R3 ;  /* 0x000000ffff1a7224 */ /* 0x000fe400078e0003 */
[----:B------:R-:W-:-:S07]  /*05e0*/  IMAD.MOV.U32 R27, RZ, RZ, R4 ;  /* 0x000000ffff1b7224 */ /* 0x000fce00078e0004 */
.L_x_61:
[----:B------:R-:W-:-:S05]  /*05f0*/  IMAD.IADD R24, R27, 0x1, R26 ;  /* 0x000000011b187824 */ /* 0x000fca00078e021a */
[----:B------:R-:W-:-:S04]  /*0600*/  LEA.HI R24, R24, R24, RZ, 0x1 ;  /* 0x0000001818187211 */ /* 0x000fc800078f08ff */
[----:B------:R-:W-:-:S05]  /*0610*/  SHF.R.S32.HI R35, RZ, 0x1, R24 ;  /* 0x00000001ff237819 */ /* 0x000fca0000011418 */
[----:B-----5:R-:W-:-:S06]  /*0620*/  IMAD.WIDE R24, R35, 0x4, R18 ;  /* 0x0000000423187825 */ /* 0x020fcc00078e0212 */
[----:B------:R-:W3:Y:S02]  /*0630*/  LDG.E R25, desc[UR4][R24.64] ;  /* 0x0000000418197981 */ /* 0x000ee4000c1e1900 */
[----:B---3--:R-:W-:-:S04]  /*0640*/  ISETP.GE.AND P2, PT, R25, R0, PT ;  /* 0x000000001900720c */ /* 0x008fc80003f46270 */
[----:B------:R-:W-:-:S09]  /*0650*/  SEL R26, R26, R35, !P2 ;  /* 0x000000231a1a7207 */ /* 0x000fd20005000000 */
[----:B------:R-:W-:-:S05]  /*0660*/  @!P2 VIADD R27, R35, 0x1 ;  /* 0x00000001231ba836 */ /* 0x000fca0000000000 */
[----:B------:R-:W-:-:S13]  /*0670*/  ISETP.NE.AND P2, PT, R27, R26, PT ;  /* 0x0000001a1b00720c */ /* 0x000fda0003f45270 */
[----:B------:R-:W-:Y:S05]  /*0680*/  @P2 BRA `(.L_x_61) ;  /* 0xfffffffc00d82947 */ /* 0x000fea000383ffff */
[----:B------:R-:W-:Y:S05]  /*0690*/  BSYNC.RECONVERGENT B2 ;  /* 0x0000000000027941 */ /* 0x000fea0003800200 */
.L_x_60:
[----:B------:R-:W-:-:S06]  /*06a0*/  IMAD.WIDE R18, R27, 0x4, R18 ;  /* 0x000000041b127825 */ /* 0x000fcc00078e0212 */
[----:B------:R-:W3:Y:S02]  /*06b0*/  LDG.E R19, desc[UR4][R18.64] ;  /* 0x0000000412137981 */ /* 0x000ee4000c1e1900 */
[----:B---3--:R-:W-:-:S13]  /*06c0*/  ISETP.NE.AND P2, PT, R19, R0, PT ;  /* 0x000000001300720c */ /* 0x008fda0003f45270 */
[----:B------:R-:W-:Y:S05]  /*06d0*/  @P2 BRA `(.L_x_59) ;  /* 0x00000000000c2947 */ /* 0x000fea0003800000 */
[----:B------:R-:W3:Y:S02]  /*06e0*/  LDG.E.64 R18, desc[UR4][R16.64+0x20] ;  /* 0x0000200410127981 */ /* 0x000ee4000c1e1b00 */
[----:B---3--:R-:W-:-:S05]  /*06f0*/  IMAD.WIDE R18, R27, 0x8, R18 ;  /* 0x000000081b127825 */ /* 0x008fca00078e0212 */
[----:B------:R3:W5:Y:S02]  /*0700*/  LDG.E.64 R20, desc[UR4][R18.64] ;  /* 0x0000000412147981 */ /* 0x000764000c1e1b00 */
.L_x_59:
[----:B------:R-:W-:Y:S05]  /*0710*/  BSYNC.RECONVERGENT B1 ;  /* 0x0000000000017941 */ /* 0x000fea0003800200 */
.L_x_58:
[----:B------:R-:W-:Y:S01]  /*0720*/  BSSY.RECONVERGENT B1, `(.L_x_62) ;  /* 0x0000017000017945 */ /* 0x000fe20003800200 */
[----:B---3--:R-:W-:-:S03]  /*0730*/  CS2R R18, SRZ ;  /* 0x0000000000127805 */ /* 0x008fc6000001ff00 */
[----:B------:R-:W-:Y:S05]  /*0740*/  @!P0 BRA `(.L_x_63) ;  /* 0x0000000000508947 */ /* 0x000fea0003800000 */
[----:B------:R3:W5:Y:S01]  /*0750*/  LDG.E.64 R26, desc[UR4][R16.64+0x18] ;  /* 0x00001804101a7981 */ /* 0x000762000c1e1b00 */
[----:B------:R-:W-:Y:S01]  /*0760*/  BSSY.RECONVERGENT B2, `(.L_x_64) ;  /* 0x000000b000027945 */ /* 0x000fe20003800200 */
.L_x_65:
[----:B------:R-:W-:-:S05]  /*0770*/  IMAD.IADD R24, R28, 0x1, R29 ;  /* 0x000000011c187824 */ /* 0x000fca00078e021d */
[----:B------:R-:W-:-:S04]  /*0780*/  LEA.HI R24, R24, R24, RZ, 0x1 ;  /* 0x0000001818187211 */ /* 0x000fc800078f08ff */
[----:B------:R-:W-:-:S05]  /*0790*/  SHF.R.S32.HI R35, RZ, 0x1, R24 ;  /* 0x00000001ff237819 */ /* 0x000fca0000011418 */
[----:B-----5:R-:W-:-:S06]  /*07a0*/  IMAD.WIDE R24, R35, 0x4, R26 ;  /* 0x0000000423187825 */ /* 0x020fcc00078e021a */
[----:B------:R-:W4:Y:S02]  /*07b0*/  LDG.E R24, desc[UR4][R24.64] ;  /* 0x0000000418187981 */ /* 0x000f24000c1e1900 */
[----:B----4-:R-:W-:-:S04]  /*07c0*/  ISETP.GE.AND P0, PT, R24, R33, PT ;  /* 0x000000211800720c */ /* 0x010fc80003f06270 */
[----:B------:R-:W-:-:S09]  /*07d0*/  SEL R28, R28, R35, !P0 ;  /* 0x000000231c1c7207 */ /* 0x000fd20004000000 */
[----:B------:R-:W-:-:S05]  /*07e0*/  @!P0 VIADD R29, R35, 0x1 ;  /* 0x00000001231d8836 */ /* 0x000fca0000000000 */
[----:B------:R-:W-:-:S13]  /*07f0*/  ISETP.NE.AND P0, PT, R29, R28, PT ;  /* 0x0000001c1d00720c */ /* 0x000fda0003f05270 */
[----:B------:R-:W-:Y:S05]  /*0800*/  @P0 BRA `(.L_x_65) ;  /* 0xfffffffc00d80947 */ /* 0x000fea000383ffff */
[----:B------:R-:W-:Y:S05]  /*0810*/  BSYNC.RECONVERGENT B2 ;  /* 0x0000000000027941 */ /* 0x000fea0003800200 */
.L_x_64:
[----:B------:R-:W-:-:S06]  /*0820*/  IMAD.WIDE R26, R29, 0x4, R26 ;  /* 0x000000041d1a7825 */ /* 0x000fcc00078e021a */
[----:B------:R-:W4:Y:S02]  /*0830*/  LDG.E R26, desc[UR4][R26.64] ;  /* 0x000000041a1a7981 */ /* 0x000f24000c1e1900 */
[----:B----4-:R-:W-:-:S13]  /*0840*/  ISETP.NE.AND P0, PT, R26, R33, PT ;  /* 0x000000211a00720c */ /* 0x010fda0003f05270 */
[----:B------:R-:W-:Y:S05]  /*0850*/  @P0 BRA `(.L_x_63) ;  /* 0x00000000000c0947 */ /* 0x000fea0003800000 */
[----:B0123--:R-:W2:Y:S02]  /*0860*/  LDG.E.64 R16, desc[UR4][R16.64+0x20] ;  /* 0x0000200410107981 */ /* 0x00fea4000c1e1b00 */
[----:B--2---:R-:W-:-:S06]  /*0870*/  IMAD.WIDE R18, R29, 0x8, R16 ;  /* 0x000000081d127825 */ /* 0x004fcc00078e0210 */
[----:B------:R-:W5:Y:S02]  /*0880*/  LDG.E.64 R18, desc[UR4][R18.64] ;  /* 0x0000000412127981 */ /* 0x000f64000c1e1b00 */
.L_x_63:
[----:B------:R-:W-:Y:S05]  /*0890*/  BSYNC.RECONVERGENT B1 ;  /* 0x0000000000017941 */ /* 0x000fea0003800200 */
.L_x_62:
        /* <DEDUP_REMOVED lines=15> */
[----:B-----5:R-:W-:Y:S05]  /*0990*/  CALL.REL.NOINC `($__internal_2_$__cuda_sm20_dblrcp_rn_slowpath_v3) ;  /* 0x0000001400e07944 */ /* 0x020fea0003c00000 */
[----:B------:R-:W-:Y:S02]  /*09a0*/  IMAD.MOV.U32 R16, RZ, RZ, R26 ;  /* 0x000000ffff107224 */ /* 0x000fe400078e001a */
[----:B------:R-:W-:-:S07]  /*09b0*/  IMAD.MOV.U32 R17, RZ, RZ, R27 ;  /* 0x000000ffff117224 */ /* 0x000fce00078e001b */
.L_x_67:
[----:B------:R-:W-:Y:S05]  /*09c0*/  BSYNC.RECONVERGENT B2 ;  /* 0x0000000000027941 */ /* 0x000fea0003800200 */
.L_x_66:
        /* <DEDUP_REMOVED lines=15> */
[----:B------:R-:W-:Y:S05]  /*0ac0*/  CALL.REL.NOINC `($__internal_2_$__cuda_sm20_dblrcp_rn_slowpath_v3) ;  /* 0x0000001400947944 */ /* 0x000fea0003c00000 */
.L_x_69:
[----:B------:R-:W-:Y:S05]  /*0ad0*/  BSYNC.RECONVERGENT B2 ;  /* 0x0000000000027941 */ /* 0x000fea0003800200 */
.L_x_68:
        /* <DEDUP_REMOVED lines=11> */
[----:B------:R-:W-:Y:S02]  /*0b90*/  LOP3.LUT R28, R25, 0x7fffffff, RZ, 0xc0, !PT ;  /* 0x7fffffff191c7812 */ /* 0x000fe400078ec0ff */
[----:B------:R-:W-:-:S03]  /*0ba0*/  MOV R30, 0xbd0 ;  /* 0x00000bd0001e7802 */ /* 0x000fc60000000f00 */
[----:B------:R-:W-:-:S07]  /*0bb0*/  VIADD R28, R28, 0xfff00000 ;  /* 0xfff000001c1c7836 */ /* 0x000fce0000000000 */
[----:B------:R-:W-:Y:S05]  /*0bc0*/  CALL.REL.NOINC `($__internal_2_$__cuda_sm20_dblrcp_rn_slowpath_v3) ;  /* 0x0000001400547944 */ /* 0x000fea0003c00000 */
.L_x_71:
[----:B------:R-:W-:Y:S05]  /*0bd0*/  BSYNC.RECONVERGENT B2 ;  /* 0x0000000000027941 */ /* 0x000fea0003800200 */
.L_x_70:
[----:B------:R-:W0:Y:S02]  /*0be0*/  LDC.64 R16, c[0x0][0x390] ;  /* 0x0000e400ff107b82 */ /* 0x000e240000000a00 */
[----:B0-----:R-:W-:-:S06]  /*0bf0*/  IMAD.WIDE R16, R33, 0x8, R16 ;  /* 0x0000000821107825 */ /* 0x001fcc00078e0210 */
[----:B------:R-:W2:Y:S01]  /*0c00*/  LDG.E.64 R16, desc[UR4][R16.64] ;  /* 0x0000000410107981 */ /* 0x000ea2000c1e1b00 */
[----:B------:R-:W-:Y:S01]  /*0c10*/  DADD R18, R18, R20 ;  /* 0x0000000012127229 */ /* 0x000fe20000000014 */
        /* <DEDUP_REMOVED lines=9> */
[----:B------:R-:W-:Y:S02]  /*0cb0*/  DFMA R20, R28, R22, R28 ;  /* 0x000000161c14722b */ /* 0x000fe4000000001c */
[----:B------:R-:W-:Y:S01]  /*0cc0*/  DADD R22, R26, R26 ;  /* 0x000000001a167229 */ /* 0x000fe2000000001a */
[----:B------:R-:W-:Y:S10]  /*0cd0*/  @P0 BRA `(.L_x_73) ;  /* 0x0000000000180947 */ /* 0x000ff40003800000 */
[----:B------:R-:W-:Y:S02]  /*0ce0*/  LOP3.LUT R28, R25, 0x7fffffff, RZ, 0xc0, !PT ;  /* 0x7fffffff191c7812 */ /* 0x000fe400078ec0ff */
[----:B------:R-:W-:-:S03]  /*0cf0*/  MOV R30, 0xd20 ;  /* 0x00000d20001e7802 */ /* 0x000fc60000000f00 */
[----:B------:R-:W-:-:S07]  /*0d00*/  VIADD R28, R28, 0xfff00000 ;  /* 0xfff000001c1c7836 */ /* 0x000fce0000000000 */
[----:B------:R-:W-:Y:S05]  /*0d10*/  CALL.REL.NOINC `($__internal_2_$__cuda_sm20_dblrcp_rn_slowpath_v3) ;  /* 0x0000001400007944 */ /* 0x000fea0003c00000 */
[----:B------:R-:W-:Y:S02]  /*0d20*/  IMAD.MOV.U32 R20, RZ, RZ, R26 ;  /* 0x000000ffff147224 */ /* 0x000fe400078e001a */
[----:B------:R-:W-:-:S07]  /*0d30*/  IMAD.MOV.U32 R21, RZ, RZ, R27 ;  /* 0x000000ffff157224 */ /* 0x000fce00078e001b */
.L_x_73:
[----:B------:R-:W-:Y:S05]  /*0d40*/  BSYNC.RECONVERGENT B2 ;  /* 0x0000000000027941 */ /* 0x000fea0003800200 */
.L_x_72:
[----:B------:R-:W0:Y:S02]  /*0d50*/  LDC.64 R34, c[0x0][0x390] ;  /* 0x0000e400ff227b82 */ /* 0x000e240000000a00 */
[----:B0-----:R-:W-:-:S05]  /*0d60*/  IMAD.WIDE R34, R0, 0x8, R34 ;  /* 0x0000000800227825 */ /* 0x001fca00078e0222 */
        /* <DEDUP_REMOVED lines=16> */
.L_x_75:
[----:B------:R-:W-:Y:S05]  /*0e70*/  BSYNC.RECONVERGENT B2 ;  /* 0x0000000000027941 */ /* 0x000fea0003800200 */
.L_x_74:
        /* <DEDUP_REMOVED lines=15> */
.L_x_77:
[----:B------:R-:W-:Y:S05]  /*0f70*/  BSYNC.RECONVERGENT B2 ;  /* 0x0000000000027941 */ /* 0x000fea0003800200 */
.L_x_76:
        /* <DEDUP_REMOVED lines=16> */
[----:B------:R-:W-:Y:S01]  /*1080*/  IMAD.MOV.U32 R20, RZ, RZ, R22 ;  /* 0x000000ffff147224 */ /* 0x000fe200078e0016 */
[----:B------:R-:W-:Y:S01]  /*1090*/  MOV R30, 0x10c0 ;  /* 0x000010c0001e7802 */ /* 0x000fe20000000f00 */
[----:B------:R-:W-:-:S07]  /*10a0*/  IMAD.MOV.U32 R21, RZ, RZ, R23 ;  /* 0x000000ffff157224 */ /* 0x000fce00078e0017 */
[----:B------:R-:W-:Y:S05]  /*10b0*/  CALL.REL.NOINC `($__internal_3_$__cuda_sm20_div_rn_f64_full) ;  /* 0x0000001000b47944 */ /* 0x000fea0003c00000 */
[----:B------:R-:W-:Y:S02]  /*10c0*/  IMAD.MOV.U32 R14, RZ, RZ, R22 ;  /* 0x000000ffff0e7224 */ /* 0x000fe400078e0016 */
[----:B------:R-:W-:-:S07]  /*10d0*/  IMAD.MOV.U32 R15, RZ, RZ, R23 ;  /* 0x000000ffff0f7224 */ /* 0x000fce00078e0017 */
.L_x_79:
[----:B------:R-:W-:Y:S05]  /*10e0*/  BSYNC.RECONVERGENT B1 ;  /* 0x0000000000017941 */ /* 0x000fea0003800200 */
.L_x_78:
[----:B------:R-:W-:Y:S01]  /*10f0*/  BSSY.RECONVERGENT B1, `(.L_x_80) ;  /* 0x0000019000017945 */ /* 0x000fe20003800200 */
[----:B------:R-:W-:-:S03]  /*1100*/  CS2R R18, SRZ ;  /* 0x0000000000127805 */ /* 0x000fc6000001ff00 */
[----:B------:R-:W-:Y:S05]  /*1110*/  @!P1 BRA `(.L_x_81) ;  /* 0x0000000000589947 */ /* 0x000fea0003800000 */
[----:B------:R-:W0:Y:S02]  /*1120*/  LDC.64 R22, c[0x0][0x380] ;  /* 0x0000e000ff167b82 */ /* 0x000e240000000a00 */
[----:B0-----:R0:W5:Y:S01]  /*1130*/  LDG.E.64 R20, desc[UR4][R22.64+0x18] ;  /* 0x0000180416147981 */ /* 0x001162000c1e1b00 */
[----:B------:R-:W-:Y:S01]  /*1140*/  BSSY.RECONVERGENT B2, `(.L_x_82) ;  /* 0x000000d000027945 */ /* 0x000fe20003800200 */
[----:B------:R-:W-:Y:S02]  /*1150*/  IMAD.MOV.U32 R26, RZ, RZ, R3 ;  /* 0x000000ffff1a7224 */ /* 0x000fe400078e0003 */
[----:B------:R-:W-:-:S07]  /*1160*/  IMAD.MOV.U32 R27, RZ, RZ, R4 ;  /* 0x000000ffff1b7224 */ /* 0x000fce00078e0004 */
.L_x_83:
        /* <DEDUP_REMOVED lines=11> */
.L_x_82:
[----:B------:R-:W-:-:S06]  /*1220*/  IMAD.WIDE R20, R27, 0x4, R20 ;  /* 0x000000041b147825 */ /* 0x000fcc00078e0214 */
[----:B------:R-:W2:Y:S02]  /*1230*/  LDG.E R20, desc[UR4][R20.64] ;  /* 0x0000000414147981 */ /* 0x000ea4000c1e1900 */
[----:B--2---:R-:W-:-:S13]  /*1240*/  ISETP.NE.AND P0, PT, R20, R33, PT ;  /* 0x000000211400720c */ /* 0x004fda0003f05270 */
[----:B0-----:R-:W2:Y:S02]  /*1250*/  @!P0 LDG.E.64 R22, desc[UR4][R22.64+0x20] ;  /* 0x0000200416168981 */ /* 0x001ea4000c1e1b00 */
[----:B--2---:R-:W-:-:S05]  /*1260*/  @!P0 IMAD.WIDE R24, R27, 0x8, R22 ;  /* 0x000000081b188825 */ /* 0x004fca00078e0216 */
[----:B------:R0:W5:Y:S02]  /*1270*/  @!P0 LDG.E.64 R18, desc[UR4][R24.64] ;  /* 0x0000000418128981 */ /* 0x000164000c1e1b00 */
.L_x_81:
[----:B------:R-:W-:Y:S05]  /*1280*/  BSYNC.RECONVERGENT B1 ;  /* 0x0000000000017941 */ /* 0x000fea0003800200 */
.L_x_80:
[----:B------:R-:W-:-:S05]  /*1290*/  IMAD.WIDE R8, R2, 0x4, R8 ;  /* 0x0000000402087825 */ /* 0x000fca00078e0208 */
[----:B------:R-:W2:Y:S04]  /*12a0*/  LDG.E R29, desc[UR4][R8.64] ;  /* 0x00000004081d7981 */ /* 0x000ea8000c1e1900 */
[----:B------:R-:W2:Y:S01]  /*12b0*/  LDG.E R28, desc[UR4][R8.64+0x4] ;  /* 0x00000404081c7981 */ /* 0x000ea2000c1e1900 */
[----:B------:R-:W-:Y:S01]  /*12c0*/  BSSY.RECONVERGENT B1, `(.L_x_84) ;  /* 0x000001b000017945 */ /* 0x000fe20003800200 */
[----:B------:R-:W-:Y:S02]  /*12d0*/  CS2R R20, SRZ ;  /* 0x0000000000147805 */ /* 0x000fe4000001ff00 */
[----:B--2---:R-:W-:-:S13]  /*12e0*/  ISETP.NE.AND P0, PT, R29, R28, PT ;  /* 0x0000001c1d00720c */ /* 0x004fda0003f05270 */
[----:B------:R-:W-:Y:S05]  /*12f0*/  @!P0 BRA `(.L_x_85) ;  /* 0x00000000005c8947 */ /* 0x000fea0003800000 */
[----:B------:R-:W0:Y:S02]  /*1300*/  LDC.64 R8, c[0x0][0x380] ;  /* 0x0000e000ff087b82 */ /* 0x000e240000000a00 */
[----:B0-----:R0:W5:Y:S01]  /*1310*/  LDG.E.64 R24, desc[UR4][R8.64+0x18] ;  /* 0x0000180408187981 */ /* 0x001162000c1e1b00 */
[----:B------:R-:W-:Y:S01]  /*1320*/  BSSY.RECONVERGENT B2, `(.L_x_86) ;  /* 0x000000d000027945 */ /* 0x000fe20003800200 */
[----:B------:R-:W-:Y:S02]  /*1330*/  IMAD.MOV.U32 R26, RZ, RZ, R28 ;  /* 0x000000ffff1a7224 */ /* 0x000fe400078e001c */
[----:B------:R-:W-:-:S07]  /*1340*/  IMAD.MOV.U32 R27, RZ, RZ, R29 ;  /* 0x000000ffff1b7224 */ /* 0x000fce00078e001d */
.L_x_87:
        /* <DEDUP_REMOVED lines=11> */
.L_x_86:
[----:B------:R-:W-:-:S06]  /*1400*/  IMAD.WIDE R24, R27, 0x4, R24 ;  /* 0x000000041b187825 */ /* 0x000fcc00078e0218 */
[----:B------:R-:W2:Y:S02]  /*1410*/  LDG.E R25, desc[UR4][R24.64] ;  /* 0x0000000418197981 */ /* 0x000ea4000c1e1900 */
[----:B--2---:R-:W-:-:S13]  /*1420*/  ISETP.NE.AND P2, PT, R25, R2, PT ;  /* 0x000000021900720c */ /* 0x004fda0003f45270 */
[----:B------:R-:W-:Y:S05]  /*1430*/  @P2 BRA `(.L_x_85) ;  /* 0x00000000000c2947 */ /* 0x000fea0003800000 */
[----:B0-----:R-:W2:Y:S02]  /*1440*/  LDG.E.64 R8, desc[UR4][R8.64+0x20] ;  /* 0x0000200408087981 */ /* 0x001ea4000c1e1b00 */
[----:B--2---:R-:W-:-:S06]  /*1450*/  IMAD.WIDE R20, R27, 0x8, R8 ;  /* 0x000000081b147825 */ /* 0x004fcc00078e0208 */
[----:B------:R-:W5:Y:S02]  /*1460*/  LDG.E.64 R20, desc[UR4][R20.64] ;  /* 0x0000000414147981 */ /* 0x000f64000c1e1b00 */
.L_x_85:
[----:B------:R-:W-:Y:S05]  /*1470*/  BSYNC.RECONVERGENT B1 ;  /* 0x0000000000017941 */ /* 0x000fea0003800200 */
.L_x_84:
[----:B------:R-:W-:Y:S01]  /*1480*/  BSSY.RECONVERGENT B1, `(.L_x_88) ;  /* 0x0000018000017945 */ /* 0x000fe20003800200 */
[----:B0-----:R-:W-:-:S03]  /*1490*/  CS2R R8, SRZ ;  /* 0x0000000000087805 */ /* 0x001fc6000001ff00 */
[----:B------:R-:W-:Y:S05]  /*14a0*/  @!P1 BRA `(.L_x_89) ;  /* 0x0000000000549947 */ /* 0x000fea0003800000 */
[----:B------:R-:W0:Y:S02]  /*14b0*/  LDC.64 R22, c[0x0][0x380] ;  /* 0x0000e000ff167b82 */ /* 0x000e240000000a00 */
[----:B0-----:R0:W5:Y:S01]  /*14c0*/  LDG.E.64 R26, desc[UR4][R22.64+0x18] ;  /* 0x00001804161a7981 */ /* 0x001162000c1e1b00 */
[----:B------:R-:W-:Y:S01]  /*14d0*/  BSSY.RECONVERGENT B2, `(.L_x_90) ;  /* 0x000000b000027945 */ /* 0x000fe20003800200 */
.L_x_91:
        /* <DEDUP_REMOVED lines=11> */
.L_x_90:
[----:B------:R-:W-:-:S06]  /*1590*/  IMAD.WIDE R26, R4, 0x4, R26 ;  /* 0x00000004041a7825 */ /* 0x000fcc00078e021a */
[----:B------:R-:W2:Y:S02]  /*15a0*/  LDG.E R27, desc[UR4][R26.64] ;  /* 0x000000041a1b7981 */ /* 0x000ea4000c1e1900 */
[----:B--2---:R-:W-:-:S13]  /*15b0*/  ISETP.NE.AND P1, PT, R27, R2, PT ;  /* 0x000000021b00720c */ /* 0x004fda0003f25270 */
[----:B------:R-:W-:Y:S05]  /*15c0*/  @P1 BRA `(.L_x_89) ;  /* 0x00000000000c1947 */ /* 0x000fea0003800000 */
[----:B0-----:R-:W2:Y:S02]  /*15d0*/  LDG.E.64 R22, desc[UR4][R22.64+0x20] ;  /* 0x0000200416167981 */ /* 0x001ea4000c1e1b00 */
[----:B--2---:R-:W-:-:S06]  /*15e0*/  IMAD.WIDE R8, R4, 0x8, R22 ;  /* 0x0000000804087825 */ /* 0x004fcc00078e0216 */
[----:B------:R-:W5:Y:S02]  /*15f0*/  LDG.E.64 R8, desc[UR4][R8.64] ;  /* 0x0000000408087981 */ /* 0x000f64000c1e1b00 */
.L_x_89:
[----:B------:R-:W-:Y:S05]  /*1600*/  BSYNC.RECONVERGENT B1 ;  /* 0x0000000000017941 */ /* 0x000fea0003800200 */
.L_x_88:
[----:B------:R-:W-:Y:S01]  /*1610*/  BSSY.RECONVERGENT B1, `(.L_x_92) ;  /* 0x0000018000017945 */ /* 0x000fe20003800200 */
[----:B------:R-:W-:-:S03]  /*1620*/  CS2R R36, SRZ ;  /* 0x0000000000247805 */ /* 0x000fc6000001ff00 */
[----:B------:R-:W-:Y:S05]  /*1630*/  @!P0 BRA `(.L_x_93) ;  /* 0x0000000000548947 */ /* 0x000fea0003800000 */
[----:B0-----:R-:W0:Y:S02]  /*1640*/  LDC.64 R22, c[0x0][0x380] ;  /* 0x0000e000ff167b82 */ /* 0x001e240000000a00 */
[----:B0-----:R0:W5:Y:S01]  /*1650*/  LDG.E.64 R26, desc[UR4][R22.64+0x18] ;  /* 0x00001804161a7981 */ /* 0x001162000c1e1b00 */
[----:B------:R-:W-:Y:S01]  /*1660*/  BSSY.RECONVERGENT B2, `(.L_x_94) ;  /* 0x000000b000027945 */ /* 0x000fe20003800200 */
.L_x_95:
        /* <DEDUP_REMOVED lines=11> */
.L_x_94:
[----:B------:R-:W-:-:S06]  /*1720*/  IMAD.WIDE R26, R29, 0x4, R26 ;  /* 0x000000041d1a7825 */ /* 0x000fcc00078e021a */
[----:B------:R-:W2:Y:S02]  /*1730*/  LDG.E R26, desc[UR4][R26.64] ;  /* 0x000000041a1a7981 */ /* 0x000ea4000c1e1900 */
[----:B--2---:R-:W-:-:S13]  /*1740*/  ISETP.NE.AND P0, PT, R26, R33, PT ;  /* 0x000000211a00720c */ /* 0x004fda0003f05270 */
[----:B------:R-:W-:Y:S05]  /*1750*/  @P0 BRA `(.L_x_93) ;  /* 0x00000000000c0947 */ /* 0x000fea0003800000 */
[----:B0-----:R-:W2:Y:S02]  /*1760*/  LDG.E.64 R22, desc[UR4][R22.64+0x20] ;  /* 0x0000200416167981 */ /* 0x001ea4000c1e1b00 */
[----:B--2---:R-:W-:-:S06]  /*1770*/  IMAD.WIDE R36, R29, 0x8, R22 ;  /* 0x000000081d247825 */ /* 0x004fcc00078e0216 */
[----:B------:R-:W5:Y:S02]  /*1780*/  LDG.E.64 R36, desc[UR4][R36.64] ;  /* 0x0000000424247981 */ /* 0x000f64000c1e1b00 */
.L_x_93:
[----:B------:R-:W-:Y:S05]  /*1790*/  BSYNC.RECONVERGENT B1 ;  /* 0x0000000000017941 */ /* 0x000fea0003800200 */
.L_x_92:
[----:B0----5:R-:W0:Y:S01]  /*17a0*/  MUFU.RCP64H R23, R19 ;  /* 0x0000001300177308 */ /* 0x021e220000001800 */
        /* <DEDUP_REMOVED lines=15> */
[----:B------:R-:W-:Y:S02]  /*18a0*/  IMAD.MOV.U32 R22, RZ, RZ, R26 ;  /* 0x000000ffff167224 */ /* 0x000fe400078e001a */
[----:B------:R-:W-:-:S07]  /*18b0*/  IMAD.MOV.U32 R23, RZ, RZ, R27 ;  /* 0x000000ffff177224 */ /* 0x000fce00078e001b */
.L_x_97:
[----:B------:R-:W-:Y:S05]  /*18c0*/  BSYNC.RECONVERGENT B2 ;  /* 0x0000000000027941 */ /* 0x000fea0003800200 */
.L_x_96:
[----:B------:R-:W0:Y:S01]  /*18d0*/  MUFU.RCP64H R29, R21 ;  /* 0x00000015001d7308 */ /* 0x000e220000001800 */
        /* <DEDUP_REMOVED lines=15> */
.L_x_99:
[----:B------:R-:W-:Y:S05]  /*19d0*/  BSYNC.RECONVERGENT B2 ;  /* 0x0000000000027941 */ /* 0x000fea0003800200 */
.L_x_98:
        /* <DEDUP_REMOVED lines=15> */
.L_x_101:
[----:B------:R-:W-:Y:S05]  /*1ad0*/  BSYNC.RECONVERGENT B2 ;  /* 0x0000000000027941 */ /* 0x000fea0003800200 */
.L_x_100:
[----:B------:R-:W-:Y:S01]  /*1ae0*/  DADD R24, -R16, R18 ;  /* 0x0000000010187229 */ /* 0x000fe20000000112 */
[----:B------:R-:W-:Y:S01]  /*1af0*/  BSSY.RECONVERGENT B2, `(.L_x_102) ;  /* 0x0000012000027945 */ /* 0x000fe20003800200 */
[----:B------:R-:W-:-:S04]  /*1b00*/  DADD R8, R36, R8 ;  /* 0x0000000024087229 */ /* 0x000fc80000000008 */
        /* <DEDUP_REMOVED lines=16> */
.L_x_103:
[----:B------:R-:W-:Y:S05]  /*1c10*/  BSYNC.RECONVERGENT B2 ;  /* 0x0000000000027941 */ /* 0x000fea0003800200 */
.L_x_102:
        /* <DEDUP_REMOVED lines=18> */
.L_x_105:
[----:B------:R-:W-:Y:S05]  /*1d40*/  BSYNC.RECONVERGENT B2 ;  /* 0x0000000000027941 */ /* 0x000fea0003800200 */
.L_x_104:
        /* <DEDUP_REMOVED lines=15> */
.L_x_107:
[----:B------:R-:W-:Y:S05]  /*1e40*/  BSYNC.RECONVERGENT B2 ;  /* 0x0000000000027941 */ /* 0x000fea0003800200 */
.L_x_106:
[----:B------:R-:W-:Y:S01]  /*1e50*/  DFMA R18, R8, -0.5, R26 ;  /* 0xbfe000000812782b */ /* 0x000fe2000000001a */
[----:B------:R-:W-:Y:S01]  /*1e60*/  FSETP.GEU.AND P1, PT, |R17|, 6.5827683646048100446e-37, PT ;  /* 0x036000001100780b */ /* 0x000fe20003f2e200 */
[----:B------:R-:W-:Y:S01]  /*1e70*/  IMAD.MOV.U32 R8, RZ, RZ, 0x1 ;  /* 0x00000001ff087424 */ /* 0x000fe200078e00ff */
        /* <DEDUP_REMOVED lines=19> */
.L_x_109:
[----:B------:R-:W-:Y:S05]  /*1fb0*/  BSYNC.RECONVERGENT B1 ;  /* 0x0000000000017941 */ /* 0x000fea0003800200 */
.L_x_108:
[----:B------:R-:W-:Y:S01]  /*1fc0*/  DSETP.GEU.AND P0, PT, R14, R8, PT ;  /* 0x000000080e00722a */ /* 0x000fe20003f0e000 */
[----:B------:R-:W-:-:S13]  /*1fd0*/  BSSY.RECONVERGENT B1, `(.L_x_110) ;  /* 0x000000c000017945 */ /* 0x000fda0003800200 */
[----:B------:R-:W-:Y:S05]  /*1fe0*/  @P0 BRA `(.L_x_111) ;  /* 0x0000000000280947 */ /* 0x000fea0003800000 */
[----:B------:R-:W0:Y:S01]  /*1ff0*/  LDC.64 R20, c[0x0][0x388] ;  /* 0x0000e200ff147b82 */ /* 0x000e220000000a00 */
[----:B------:R1:W-:Y:S04]  /*2000*/  STG.E desc[UR4][R10.64], R0 ;  /* 0x000000000a007986 */ /* 0x0003e8000c101904 */
[----:B------:R1:W-:Y:S04]  /*2010*/  STG.E desc[UR4][R12.64], R2 ;  /* 0x000000020c007986 */ /* 0x0003e8000c101904 */
[----:B0-----:R-:W2:Y:S02]  /*2020*/  LDG.E.64 R8, desc[UR4][R20.64+0x20] ;  /* 0x0000200414087981 */ /* 0x001ea4000c1e1b00 */
[----:B--2---:R-:W-:-:S04]  /*2030*/  IMAD.WIDE R14, R5, 0x8, R8 ;  /* 0x00000008050e7825 */ /* 0x004fc800078e0208 */
[----:B------:R-:W-:Y:S01]  /*2040*/  IMAD.WIDE R8, R7, 0x8, R8 ;  /* 0x0000000807087825 */ /* 0x000fe200078e0208 */
[----:B------:R-:W2:Y:S04]  /*2050*/  LDG.E.64 R18, desc[UR4][R14.64] ;  /* 0x000000040e127981 */ /* 0x000ea8000c1e1b00 */
[----:B------:R-:W3:Y:S04]  /*2060*/  LDG.E.64 R16, desc[UR4][R8.64] ;  /* 0x0000000408107981 */ /* 0x000ee8000c1e1b00 */
[----:B--2---:R1:W-:Y:S04]  /*2070*/  STG.E.64 desc[UR4][R8.64], R18 ;  /* 0x0000001208007986 */ /* 0x0043e8000c101b04 */
[----:B---3--:R1:W-:Y:S02]  /*2080*/  STG.E.64 desc[UR4][R14.64], R16 ;  /* 0x000000100e007986 */ /* 0x0083e4000c101b04 */
.L_x_111:
[----:B------:R-:W-:Y:S05]  /*2090*/  BSYNC.RECONVERGENT B1 ;  /* 0x0000000000017941 */ /* 0x000fea0003800200 */
.L_x_110:
[----:B------:R-:W-:-:S05]  /*20a0*/  VIADD R5, R5, 0x1 ;  /* 0x0000000105057836 */ /* 0x000fca0000000000 */
[----:B------:R-:W-:-:S13]  /*20b0*/  ISETP.GE.AND P0, PT, R5, R31, PT ;  /* 0x0000001f0500720c */ /* 0x000fda0003f06270 */
[----:B------:R-:W-:Y:S05]  /*20c0*/  @!P0 BRA `(.L_x_112) ;  /* 0xffffffe000208947 */ /* 0x000fea000383ffff */
.L_x_49:
[----:B------:R-:W-:Y:S05]  /*20d0*/  BSYNC.RECONVERGENT B0 ;  /* 0x0000000000007941 */ /* 0x000fea0003800200 */
.L_x_48:
[----:B------:R-:W-:Y:S01]  /*20e0*/  ISETP.NE.AND P0, PT, R6, R31, PT ;  /* 0x0000001f0600720c */ /* 0x000fe20003f05270 */
[----:B------:R-:W-:-:S12]  /*20f0*/  IMAD.MOV.U32 R7, RZ, RZ, R6 ;  /* 0x000000ffff077224 */ /* 0x000fd800078e0006 */
[----:B------:R-:W-:Y:S05]  /*2100*/  @P0 BRA `(.L_x_113) ;  /* 0xffffffdc00fc0947 */ /* 0x000fea000383ffff */
[----:B------:R-:W-:Y:S05]  /*2110*/  EXIT ;  /* 0x000000000000794d */ /* 0x000fea0003800000 */
        .weak           $__internal_2_$__cuda_sm20_dblrcp_rn_slowpath_v3
        .type           $__internal_2_$__cuda_sm20_dblrcp_rn_slowpath_v3,@function
        .size           $__internal_2_$__cuda_sm20_dblrcp_rn_slowpath_v3,($__internal_3_$__cuda_sm20_div_rn_f64_full - $__internal_2_$__cuda_sm20_dblrcp_rn_slowpath_v3)
$__internal_2_$__cuda_sm20_dblrcp_rn_slowpath_v3:
        /* <DEDUP_REMOVED lines=24> */
.L_x_117:
        /* <DEDUP_REMOVED lines=9> */
.L_x_115:
[----:B------:R-:W-:Y:S01]  /*2330*/  LOP3.LUT R27, R25, 0x80000, RZ, 0xfc, !PT ;  /* 0x00080000191b7812 */ /* 0x000fe200078efcff */
[----:B------:R-:W-:-:S07]  /*2340*/  IMAD.MOV.U32 R26, RZ, RZ, R24 ;  /* 0x000000ffff1a7224 */ /* 0x000fce00078e0018 */
.L_x_116:
[----:B------:R-:W-:Y:S05]  /*2350*/  BSYNC.RECONVERGENT B1 ;  /* 0x0000000000017941 */ /* 0x000fea0003800200 */
.L_x_114:
[----:B------:R-:W-:Y:S02]  /*2360*/  IMAD.MOV.U32 R24, RZ, RZ, R30 ;  /* 0x000000ffff187224 */ /* 0x000fe400078e001e */
[----:B------:R-:W-:-:S04]  /*2370*/  IMAD.MOV.U32 R25, RZ, RZ, 0x0 ;  /* 0x00000000ff197424 */ /* 0x000fc800078e00ff */
[----:B------:R-:W-:Y:S05]  /*2380*/  RET.REL.NODEC R24 `(_Z17sortNeighbourListP9MatrixCSRS0_Pd) ;  /* 0xffffffdc181c7950 */ /* 0x000fea0003c3ffff */
        .weak           $__internal_3_$__cuda_sm20_div_rn_f64_full
        .type           $__internal_3_$__cuda_sm20_div_rn_f64_full,@function
        .size           $__internal_3_$__cuda_sm20_div_rn_f64_full,(.L_x_167 - $__internal_3_$__cuda_sm20_div_rn_f64_full)
$__internal_3_$__cuda_sm20_div_rn_f64_full:
        /* <DEDUP_REMOVED lines=66> */
.L_x_119:
        /* <DEDUP_REMOVED lines=16> */
.L_x_122:
[----:B------:R-:W-:Y:S01]  /*28b0*/  LOP3.LUT R23, R19, 0x80000, RZ, 0xfc, !PT ;  /* 0x0008000013177812 */ /* 0x000fe200078efcff */
[----:B------:R-:W-:Y:S01]  /*28c0*/  IMAD.MOV.U32 R22, RZ, RZ, R18 ;  /* 0x000000ffff167224 */ /* 0x000fe200078e0012 */
[----:B------:R-:W-:Y:S06]  /*28d0*/  BRA `(.L_x_120) ;  /* 0x0000000000087947 */ /* 0x000fec0003800000 */
.L_x_121:
[----:B------:R-:W-:Y:S01]  /*28e0*/  LOP3.LUT R23, R21, 0x80000, RZ, 0xfc, !PT ;  /* 0x0008000015177812 */ /* 0x000fe200078efcff */
[----:B------:R-:W-:-:S07]  /*28f0*/  IMAD.MOV.U32 R22, RZ, RZ, R20 ;  /* 0x000000ffff167224 */ /* 0x000fce00078e0014 */
.L_x_120:
[----:B------:R-:W-:Y:S05]  /*2900*/  BSYNC.RECONVERGENT B2 ;  /* 0x0000000000027941 */ /* 0x000fea0003800200 */
.L_x_118:
[----:B------:R-:W-:Y:S02]  /*2910*/  IMAD.MOV.U32 R18, RZ, RZ, R30 ;  /* 0x000000ffff127224 */ /* 0x000fe400078e001e */
[----:B------:R-:W-:-:S04]  /*2920*/  IMAD.MOV.U32 R19, RZ, RZ, 0x0 ;  /* 0x00000000ff137424 */ /* 0x000fc800078e00ff */
[----:B------:R-:W-:Y:S05]  /*2930*/  RET.REL.NODEC R18 `(_Z17sortNeighbourListP9MatrixCSRS0_Pd) ;  /* 0xffffffd412b07950 */ /* 0x000fea0003c3ffff */
.L_x_123:
        /* <DEDUP_REMOVED lines=12> */
.L_x_167:


//--------------------- .text._Z9comptueSiP9MatrixCSRP9MatrixCSCPd --------------------------
	.section	.text._Z9comptueSiP9MatrixCSRP9MatrixCSCPd,"ax",@progbits
	.align	128
        .global         _Z9comptueSiP9MatrixCSRP9MatrixCSCPd
        .type           _Z9comptueSiP9MatrixCSRP9MatrixCSCPd,@function
        .size           _Z9comptueSiP9MatrixCSRP9MatrixCSCPd,(.L_x_170 - _Z9comptueSiP9MatrixCSRP9MatrixCSCPd)
        .other          _Z9comptueSiP9MatrixCSRP9MatrixCSCPd,@"STO_CUDA_ENTRY STV_DEFAULT"
_Z9comptueSiP9MatrixCSRP9MatrixCSCPd:
.text._Z9comptueSiP9MatrixCSRP9MatrixCSCPd:
        /* <DEDUP_REMOVED lines=10> */
[----:B------:R-:W0:Y:S01]  /*00a0*/  LDC.64 R12, c[0x0][0x388] ;  /* 0x0000e200ff0c7b82 */ /* 0x000e220000000a00 */
[----:B------:R-:W2:Y:S04]  /*00b0*/  LDG.E.64 R6, desc[UR4][R6.64+0x10] ;  /* 0x0000100406067981 */ /* 0x000ea8000c1e1b00 */
[----:B0-----:R-:W3:Y:S01]  /*00c0*/  LDG.E.64 R2, desc[UR4][R12.64+0x18] ;  /* 0x000018040c027981 */ /* 0x001ee2000c1e1b00 */
[----:B--2---:R-:W-:-:S05]  /*00d0*/  IMAD.WIDE R8, R0, 0x4, R6 ;  /* 0x0000000400087825 */ /* 0x004fca00078e0206 */
[----:B------:R-:W2:Y:S04]  /*00e0*/  LDG.E R6, desc[UR4][R8.64] ;  /* 0x0000000408067981 */ /* 0x000ea8000c1e1900 */
[----:B------:R-:W2:Y:S01]  /*00f0*/  LDG.E R5, desc[UR4][R8.64+0x4] ;  /* 0x0000040408057981 */ /* 0x000ea2000c1e1900 */
[----:B---3--:R-:W-:-:S05]  /*0100*/  IMAD.WIDE R10, R0, 0x4, R2 ;  /* 0x00000004000a7825 */ /* 0x008fca00078e0202 */
[----:B------:R-:W3:Y:S04]  /*0110*/  LDG.E R7, desc[UR4][R10.64] ;  /* 0x000000040a077981 */ /* 0x000ee8000c1e1900 */
[----:B------:R-:W3:Y:S01]  /*0120*/  LDG.E R4, desc[UR4][R10.64+0x4] ;  /* 0x000004040a047981 */ /* 0x000ee2000c1e1900 */
[----:B------:R-:W-:Y:S01]  /*0130*/  BSSY.RECONVERGENT B1, `(.L_x_124) ;  /* 0x000005c000017945 */ /* 0x000fe20003800200 */
[----:B------:R-:W-:Y:S02]  /*0140*/  CS2R R2, SRZ ;  /* 0x0000000000027805 */ /* 0x000fe4000001ff00 */
[----:B---3--:R-:W-:-:S04]  /*0150*/  ISETP.GE.AND P0, PT, R7, R4, PT ;  /* 0x000000040700720c */ /* 0x008fc80003f06270 */
[----:B--2---:R-:W-:-:S13]  /*0160*/  ISETP.LT.OR P1, PT, R6, R5, !P0 ;  /* 0x000000050600720c */ /* 0x004fda0004721670 */
[----:B------:R-:W-:Y:S05]  /*0170*/  @!P1 BRA `(.L_x_125) ;  /* 0x00000004005c9947 */ /* 0x000fea0003800000 */
[----:B------:R-:W-:Y:S02]  /*0180*/  ISETP.LT.AND P1, PT, R6, R5, PT ;  /* 0x000000050600720c */ /* 0x000fe40003f21270 */
[----:B------:R-:W-:Y:S02]  /*0190*/  CS2R R2, SRZ ;  /* 0x0000000000027805 */ /* 0x000fe4000001ff00 */
[----:B------:R-:W-:-:S13]  /*01a0*/  PLOP3.LUT P0, PT, P0, PT, PT, 0x8, 0x80 ;  /* 0x000000000080781c */ /* 0x000fda000070e170 */
.L_x_142:
[----:B------:R-:W-:Y:S01]  /*01b0*/  PLOP3.LUT P0, PT, P1, P0, PT, 0x80, 0x8 ;  /* 0x000000000008781c */ /* 0x000fe20000f01070 */
[----:B------:R-:W-:-:S12]  /*01c0*/  BSSY.RECONVERGENT B0, `(.L_x_126) ;  /* 0x000004d000007945 */ /* 0x000fd80003800200 */
[----:B------:R-:W-:Y:S05]  /*01d0*/  @!P0 BRA `(.L_x_127) ;  /* 0x0000000000bc8947 */ /* 0x000fea0003800000 */
[----:B------:R-:W0:Y:S08]  /*01e0*/  LDC.64 R14, c[0x0][0x380] ;  /* 0x0000e000ff0e7b82 */ /* 0x000e300000000a00 */
[----:B------:R-:W1:Y:S01]  /*01f0*/  LDC.64 R8, c[0x0][0x388] ;  /* 0x0000e200ff087b82 */ /* 0x000e620000000a00 */
[----:B0-----:R-:W2:Y:S04]  /*0200*/  LDG.E.64 R10, desc[UR4][R14.64+0x18] ;  /* 0x000018040e0a7981 */ /* 0x001ea8000c1e1b00 */
[----:B-1----:R-:W3:Y:S01]  /*0210*/  LDG.E.64 R12, desc[UR4][R8.64+0x10] ;  /* 0x00001004080c7981 */ /* 0x002ee2000c1e1b00 */
[----:B--2---:R-:W-:-:S06]  /*0220*/  IMAD.WIDE R10, R6, 0x4, R10 ;  /* 0x00000004060a7825 */ /* 0x004fcc00078e020a */
[----:B------:R-:W2:Y:S01]  /*0230*/  LDG.E R11, desc[UR4][R10.64] ;  /* 0x000000040a0b7981 */ /* 0x000ea2000c1e1900 */
[----:B---3--:R-:W-:-:S06]  /*0240*/  IMAD.WIDE R12, R7, 0x4, R12 ;  /* 0x00000004070c7825 */ /* 0x008fcc00078e020c */
[----:B------:R-:W2:Y:S02]  /*0250*/  LDG.E R12, desc[UR4][R12.64] ;  /* 0x000000040c0c7981 */ /* 0x000ea4000c1e1900 */
[----:B--2---:R-:W-:-:S13]  /*0260*/  ISETP.GE.AND P0, PT, R11, R12, PT ;  /* 0x0000000c0b00720c */ /* 0x004fda0003f06270 */
[----:B------:R-:W-:Y:S05]  /*0270*/  @P0 BRA `(.L_x_128) ;  /* 0x0000000000280947 */ /* 0x000fea0003800000 */
[----:B------:R-:W-:Y:S01]  /*0280*/  ISETP.NE.AND P0, PT, R11, R0, PT ;  /* 0x000000000b00720c */ /* 0x000fe20003f05270 */
[----:B------:R-:W-:-:S12]  /*0290*/  BSSY.RECONVERGENT B2, `(.L_x_129) ;  /* 0x0000006000027945 */ /* 0x000fd80003800200 */
[----:B------:R-:W-:Y:S05]  /*02a0*/  @!P0 BRA `(.L_x_130) ;  /* 0x0000000000108947 */ /* 0x000fea0003800000 */
[----:B------:R-:W2:Y:S02]  /*02b0*/  LDG.E.64 R8, desc[UR4][R14.64+0x20] ;  /* 0x000020040e087981 */ /* 0x000ea4000c1e1b00 */
[----:B--2---:R-:W-:-:S06]  /*02c0*/  IMAD.WIDE R8, R6, 0x8, R8 ;  /* 0x0000000806087825 */ /* 0x004fcc00078e0208 */
[----:B------:R-:W2:Y:S02]  /*02d0*/  LDG.E.64 R8, desc[UR4][R8.64] ;  /* 0x0000000408087981 */ /* 0x000ea4000c1e1b00 */
[----:B--2---:R-:W-:-:S11]  /*02e0*/  DFMA R2, R8, 0.5, R2 ;  /* 0x3fe000000802782b */ /* 0x004fd60000000002 */
.L_x_130:
[----:B------:R-:W-:Y:S05]  /*02f0*/  BSYNC.RECONVERGENT B2 ;  /* 0x0000000000027941 */ /* 0x000fea0003800200 */
.L_x_129:
[----:B------:R-:W-:Y:S01]  /*0300*/  VIADD R6, R6, 0x1 ;  /* 0x0000000106067836 */ /* 0x000fe20000000000 */
[----:B------:R-:W-:Y:S06]  /*0310*/  BRA `(.L_x_131) ;  /* 0x0000000000dc7947 */ /* 0x000fec0003800000 */
.L_x_128:
[----:B------:R-:W-:-:S13]  /*0320*/  ISETP.GT.AND P0, PT, R11, R12, PT ;  /* 0x0000000c0b00720c */ /* 0x000fda0003f04270 */
[----:B------:R-:W-:Y:S05]  /*0330*/  @!P0 BRA `(.L_x_132) ;  /* 0x0000000000288947 */ /* 0x000fea0003800000 */
[----:B------:R-:W-:Y:S01]  /*0340*/  ISETP.NE.AND P0, PT, R12, R0, PT ;  /* 0x000000000c00720c */ /* 0x000fe20003f05270 */
[----:B------:R-:W-:-:S12]  /*0350*/  BSSY.RECONVERGENT B2, `(.L_x_133) ;  /* 0x0000006000027945 */ /* 0x000fd80003800200 */
[----:B------:R-:W-:Y:S05]  /*0360*/  @!P0 BRA `(.L_x_134) ;  /* 0x0000000000108947 */ /* 0x000fea0003800000 */
[----:B------:R-:W2:Y:S02]  /*0370*/  LDG.E.64 R8, desc[UR4][R8.64+0x20] ;  /* 0x0000200408087981 */ /* 0x000ea4000c1e1b00 */
[----:B--2---:R-:W-:-:S06]  /*0380*/  IMAD.WIDE R10, R7, 0x8, R8 ;  /* 0x00000008070a7825 */ /* 0x004fcc00078e0208 */
[----:B------:R-:W2:Y:S02]  /*0390*/  LDG.E.64 R10, desc[UR4][R10.64] ;  /* 0x000000040a0a7981 */ /* 0x000ea4000c1e1b00 */
[----:B--2---:R-:W-:-:S11]  /*03a0*/  DFMA R2, R10, 0.5, R2 ;  /* 0x3fe000000a02782b */ /* 0x004fd60000000002 */
.L_x_134:
[----:B------:R-:W-:Y:S05]  /*03b0*/  BSYNC.RECONVERGENT B2 ;  /* 0x0000000000027941 */ /* 0x000fea0003800200 */
.L_x_133:
[----:B------:R-:W-:Y:S01]  /*03c0*/  VIADD R7, R7, 0x1 ;  /* 0x0000000107077836 */ /* 0x000fe20000000000 */
[----:B------:R-:W-:Y:S06]  /*03d0*/  BRA `(.L_x_131) ;  /* 0x0000000000ac7947 */ /* 0x000fec0003800000 */
.L_x_132:
[----:B------:R-:W-:Y:S01]  /*03e0*/  ISETP.NE.AND P0, PT, R11, R0, PT ;  /* 0x000000000b00720c */ /* 0x000fe20003f05270 */
[----:B------:R-:W-:-:S12]  /*03f0*/  BSSY.RECONVERGENT B2, `(.L_x_135) ;  /* 0x000000a000027945 */ /* 0x000fd80003800200 */
[----:B------:R-:W-:Y:S05]  /*0400*/  @!P0 BRA `(.L_x_136) ;  /* 0x0000000000208947 */ /* 0x000fea0003800000 */
[----:B------:R-:W2:Y:S04]  /*0410*/  LDG.E.64 R8, desc[UR4][R8.64+0x20] ;  /* 0x0000200408087981 */ /* 0x000ea8000c1e1b00 */
[----:B------:R-:W3:Y:S01]  /*0420*/  LDG.E.64 R14, desc[UR4][R14.64+0x20] ;  /* 0x000020040e0e7981 */ /* 0x000ee2000c1e1b00 */
[----:B--2---:R-:W-:-:S04]  /*0430*/  IMAD.WIDE R16, R7, 0x8, R8 ;  /* 0x0000000807107825 */ /* 0x004fc800078e0208 */
[----:B---3--:R-:W-:Y:S02]  /*0440*/  IMAD.WIDE R12, R6, 0x8, R14 ;  /* 0x00000008060c7825 */ /* 0x008fe400078e020e */
[----:B------:R-:W2:Y:S04]  /*0450*/  LDG.E.64 R16, desc[UR4][R16.64] ;  /* 0x0000000410107981 */ /* 0x000ea8000c1e1b00 */
[----:B------:R-:W2:Y:S02]  /*0460*/  LDG.E.64 R10, desc[UR4][R12.64] ;  /* 0x000000040c0a7981 */ /* 0x000ea4000c1e1b00 */
[----:B--2---:R-:W-:-:S08]  /*0470*/  DADD R10, R10, R16 ;  /* 0x000000000a0a7229 */ /* 0x004fd00000000010 */
[----:B------:R-:W-:-:S11]  /*0480*/  DFMA R2, R10, 0.5, R2 ;  /* 0x3fe000000a02782b */ /* 0x000fd60000000002 */
.L_x_136:
[----:B------:R-:W-:Y:S05]  /*0490*/  BSYNC.RECONVERGENT B2 ;  /* 0x0000000000027941 */ /* 0x000fea0003800200 */
.L_x_135:
[----:B------:R-:W-:Y:S01]  /*04a0*/  VIADD R6, R6, 0x1 ;  /* 0x0000000106067836 */ /* 0x000fe20000000000 */
[----:B------:R-:W-:Y:S01]  /*04b0*/  IADD3 R7, PT, PT, R7, 0x1, RZ ;  /* 0x0000000107077810 */ /* 0x000fe20007ffe0ff */
[----:B------:R-:W-:Y:S06]  /*04c0*/  BRA `(.L_x_131) ;  /* 0x0000000000707947 */ /* 0x000fec0003800000 */
.L_x_127:
[----:B------:R-:W-:Y:S05]  /*04d0*/  @!P1 BRA `(.L_x_137) ;  /* 0x0000000000389947 */ /* 0x000fea0003800000 */
[----:B------:R-:W0:Y:S02]  /*04e0*/  LDC.64 R8, c[0x0][0x380] ;  /* 0x0000e000ff087b82 */ /* 0x000e240000000a00 */
[----:B0-----:R-:W2:Y:S02]  /*04f0*/  LDG.E.64 R10, desc[UR4][R8.64+0x18] ;  /* 0x00001804080a7981 */ /* 0x001ea4000c1e1b00 */
[----:B--2---:R-:W-:-:S06]  /*0500*/  IMAD.WIDE R10, R6, 0x4, R10 ;  /* 0x00000004060a7825 */ /* 0x004fcc00078e020a */
[----:B------:R-:W2:Y:S01]  /*0510*/  LDG.E R11, desc[UR4][R10.64] ;  /* 0x000000040a0b7981 */ /* 0x000ea2000c1e1900 */
[----:B------:R-:W-:Y:S01]  /*0520*/  BSSY.RECONVERGENT B2, `(.L_x_138) ;  /* 0x0000007000027945 */ /* 0x000fe20003800200 */
[----:B--2---:R-:W-:-:S13]  /*0530*/  ISETP.NE.AND P0, PT, R11, R0, PT ;  /* 0x000000000b00720c */ /* 0x004fda0003f05270 */
[----:B------:R-:W-:Y:S05]  /*0540*/  @!P0 BRA `(.L_x_139) ;  /* 0x0000000000108947 */ /* 0x000fea0003800000 */
[----:B------:R-:W2:Y:S02]  /*0550*/  LDG.E.64 R8, desc[UR4][R8.64+0x20] ;  /* 0x0000200408087981 */ /* 0x000ea4000c1e1b00 */
[----:B--2---:R-:W-:-:S06]  /*0560*/  IMAD.WIDE R10, R6, 0x8, R8 ;  /* 0x00000008060a7825 */ /* 0x004fcc00078e0208 */
[----:B------:R-:W2:Y:S02]  /*0570*/  LDG.E.64 R10, desc[UR4][R10.64] ;  /* 0x000000040a0a7981 */ /* 0x000ea4000c1e1b00 */
[----:B--2---:R-:W-:-:S11]  /*0580*/  DFMA R2, R10, 0.5, R2 ;  /* 0x3fe000000a02782b */ /* 0x004fd60000000002 */
.L_x_139:
[----:B------:R-:W-:Y:S05]  /*0590*/  BSYNC.RECONVERGENT B2 ;  /* 0x0000000000027941 */ /* 0x000fea0003800200 */
.L_x_138:
[----:B------:R-:W-:Y:S01]  /*05a0*/  VIADD R6, R6, 0x1 ;  /* 0x0000000106067836 */ /* 0x000fe20000000000 */
[----:B------:R-:W-:Y:S06]  /*05b0*/  BRA `(.L_x_131) ;  /* 0x0000000000347947 */ /* 0x000fec0003800000 */
.L_x_137:
        /* <DEDUP_REMOVED lines=11> */
.L_x_141:
[----:B------:R-:W-:Y:S05]  /*0670*/  BSYNC.RECONVERGENT B2 ;  /* 0x0000000000027941 */ /* 0x000fea0003800200 */
.L_x_140:
[----:B------:R-:W-:-:S07]  /*0680*/  IADD3 R7, PT, PT, R7, 0x1, RZ ;  /* 0x0000000107077810 */ /* 0x000fce0007ffe0ff */
.L_x_131:
[----:B------:R-:W-:Y:S05]  /*0690*/  BSYNC.RECONVERGENT B0 ;  /* 0x0000000000007941 */ /* 0x000fea0003800200 */
.L_x_126:
[----:B------:R-:W-:Y:S02]  /*06a0*/  ISETP.GE.AND P0, PT, R7, R4, PT ;  /* 0x000000040700720c */ /* 0x000fe40003f06270 */
[CC--:B------:R-:W-:Y:S02]  /*06b0*/  ISETP.LT.AND P1, PT, R6.reuse, R5.reuse, PT ;  /* 0x000000050600720c */ /* 0x0c0fe40003f21270 */
[----:B------:R-:W-:Y:S02]  /*06c0*/  ISETP.LT.OR P2, PT, R6, R5, !P0 ;  /* 0x000000050600720c */ /* 0x000fe40004741670 */
[----:B------:R-:W-:-:S11]  /*06d0*/  PLOP3.LUT P0, PT, P0, PT, PT, 0x8, 0x80 ;  /* 0x000000000080781c */ /* 0x000fd6000070e170 */
[----:B------:R-:W-:Y:S05]  /*06e0*/  @P2 BRA `(.L_x_142) ;  /* 0xfffffff800b02947 */ /* 0x000fea000383ffff */
.L_x_125:
[----:B------:R-:W-:Y:S05]  /*06f0*/  BSYNC.RECONVERGENT B1 ;  /* 0x0000000000017941 */ /* 0x000fea0003800200 */
.L_x_124:
[----:B------:R-:W0:Y:S01]  /*0700*/  LDC.64 R4, c[0x0][0x390] ;  /* 0x0000e400ff047b82 */ /* 0x000e220000000a00 */
[----:B------:R-:W-:Y:S01]  /*0710*/  DADD R6, -RZ, -R2 ;  /* 0x00000000ff067229 */ /* 0x000fe20000000902 */
[----:B0-----:R-:W-:-:S06]  /*0720*/  IMAD.WIDE R2, R0, 0x8, R4 ;  /* 0x0000000800027825 */ /* 0x001fcc00078e0204 */
[----:B------:R-:W-:Y:S01]  /*0730*/  STG.E.64 desc[UR4][R2.64], R6 ;  /* 0x0000000602007986 */ /* 0x000fe2000c101b04 */
[----:B------:R-:W-:Y:S05]  /*0740*/  EXIT ;  /* 0x000000000000794d */ /* 0x000fea0003800000 */
.L_x_143:
        /* <DEDUP_REMOVED lines=11> */
.L_x_170:


//--------------------- .text._Z22comptueRowColumnAbsSumP9MatrixCSRP9MatrixCSCPd --------------------------
	.section	.text._Z22comptueRowColumnAbsSumP9MatrixCSRP9MatrixCSCPd,"ax",@progbits
	.align	128
        .global         _Z22comptueRowColumnAbsSumP9MatrixCSRP9MatrixCSCPd
        .type           _Z22comptueRowColumnAbsSumP9MatrixCSRP9MatrixCSCPd,@function
        .size           _Z22comptueRowColumnAbsSumP9MatrixCSRP9MatrixCSCPd,(.L_x_171 - _Z22comptueRowColumnAbsSumP9MatrixCSRP9MatrixCSCPd)
        .other          _Z22comptueRowColumnAbsSumP9MatrixCSRP9MatrixCSCPd,@"STO_CUDA_ENTRY STV_DEFAULT"
_Z22comptueRowColumnAbsSumP9MatrixCSRP9MatrixCSCPd:
.text._Z22comptueRowColumnAbsSumP9MatrixCSRP9MatrixCSCPd:
        /* <DEDUP_REMOVED lines=27> */
.L_x_162:
        /* <DEDUP_REMOVED lines=19> */
[----:B--2---:R-:W-:-:S11]  /*02e0*/  DFMA R2, |R8|, 0.5, R2 ;  /* 0x3fe000000802782b */ /* 0x004fd60000000202 */
.L_x_150:
[----:B------:R-:W-:Y:S05]  /*02f0*/  BSYNC.RECONVERGENT B2 ;  /* 0x0000000000027941 */ /* 0x000fea0003800200 */
.L_x_149:
[----:B------:R-:W-:Y:S01]  /*0300*/  VIADD R6, R6, 0x1 ;  /* 0x0000000106067836 */ /* 0x000fe20000000000 */
[----:B------:R-:W-:Y:S06]  /*0310*/  BRA `(.L_x_151) ;  /* 0x0000000000dc7947 */ /* 0x000fec0003800000 */
.L_x_148:
        /* <DEDUP_REMOVED lines=8> */
[----:B--2---:R-:W-:-:S11]  /*03a0*/  DFMA R2, |R10|, 0.5, R2 ;  /* 0x3fe000000a02782b */ /* 0x004fd60000000202 */
.L_x_154:
[----:B------:R-:W-:Y:S05]  /*03b0*/  BSYNC.RECONVERGENT B2 ;  /* 0x0000000000027941 */ /* 0x000fea0003800200 */
.L_x_153:
[----:B------:R-:W-:Y:S01]  /*03c0*/  VIADD R7, R7, 0x1 ;  /* 0x0000000107077836 */ /* 0x000fe20000000000 */
[----:B------:R-:W-:Y:S06]  /*03d0*/  BRA `(.L_x_151) ;  /* 0x0000000000ac7947 */ /* 0x000fec0003800000 */
.L_x_152:
        /* <DEDUP_REMOVED lines=10> */
[----:B------:R-:W-:-:S11]  /*0480*/  DFMA R2, |R10|, 0.5, R2 ;  /* 0x3fe000000a02782b */ /* 0x000fd60000000202 */
.L_x_156:
[----:B------:R-:W-:Y:S05]  /*0490*/  BSYNC.RECONVERGENT B2 ;  /* 0x0000000000027941 */ /* 0x000fea0003800200 */
.L_x_155:
[----:B------:R-:W-:Y:S01]  /*04a0*/  VIADD R6, R6, 0x1 ;  /* 0x0000000106067836 */ /* 0x000fe20000000000 */
[----:B------:R-:W-:Y:S01]  /*04b0*/  IADD3 R7, PT, PT, R7, 0x1, RZ ;  /* 0x0000000107077810 */ /* 0x000fe20007ffe0ff */
[----:B------:R-:W-:Y:S06]  /*04c0*/  BRA `(.L_x_151) ;  /* 0x0000000000707947 */ /* 0x000fec0003800000 */
.L_x_147:
        /* <DEDUP_REMOVED lines=11> */
[----:B--2---:R-:W-:-:S11]  /*0580*/  DFMA R2, |R10|, 0.5, R2 ;  /* 0x3fe000000a02782b */ /* 0x004fd60000000202 */
.L_x_159:
[----:B------:R-:W-:Y:S05]  /*0590*/  BSYNC.RECONVERGENT B2 ;  /* 0x0000000000027941 */ /* 0x000fea0003800200 */
.L_x_158:
[----:B------:R-:W-:Y:S01]  /*05a0*/  VIADD R6, R6, 0x1 ;  /* 0x0000000106067836 */ /* 0x000fe20000000000 */
[----:B------:R-:W-:Y:S06]  /*05b0*/  BRA `(.L_x_151) ;  /* 0x0000000000347947 */ /* 0x000fec0003800000 */
.L_x_157:
        /* <DEDUP_REMOVED lines=11> */
.L_x_161:
[----:B------:R-:W-:Y:S05]  /*0670*/  BSYNC.RECONVERGENT B2 ;  /* 0x0000000000027941 */ /* 0x000fea0003800200 */
.L_x_160:
[----:B------:R-:W-:-:S07]  /*0680*/  IADD3 R7, PT, PT, R7, 0x1, RZ ;  /* 0x0000000107077810 */ /* 0x000fce0007ffe0ff */
.L_x_151:
[----:B------:R-:W-:Y:S05]  /*0690*/  BSYNC.RECONVERGENT B0 ;  /* 0x0000000000007941 */ /* 0x000fea0003800200 */
.L_x_146:
[----:B------:R-:W-:Y:S02]  /*06a0*/  ISETP.GE.AND P0, PT, R7, R4, PT ;  /* 0x000000040700720c */ /* 0x000fe40003f06270 */
[CC--:B------:R-:W-:Y:S02]  /*06b0*/  ISETP.LT.AND P1, PT, R6.reuse, R5.reuse, PT ;  /* 0x000000050600720c */ /* 0x0c0fe40003f21270 */
[----:B------:R-:W-:Y:S02]  /*06c0*/  ISETP.LT.OR P2, PT, R6, R5, !P0 ;  /* 0x000000050600720c */ /* 0x000fe40004741670 */
[----:B------:R-:W-:-:S11]  /*06d0*/  PLOP3.LUT P0, PT, P0, PT, PT, 0x8, 0x80 ;  /* 0x000000000080781c */ /* 0x000fd6000070e170 */
[----:B------:R-:W-:Y:S05]  /*06e0*/  @P2 BRA `(.L_x_162) ;  /* 0xfffffff800b02947 */ /* 0x000fea000383ffff */
.L_x_145:
[----:B------:R-:W-:Y:S05]  /*06f0*/  BSYNC.RECONVERGENT B1 ;  /* 0x0000000000017941 */ /* 0x000fea0003800200 */
.L_x_144:
[----:B------:R-:W0:Y:S02]  /*0700*/  LDC.64 R4, c[0x0][0x390] ;  /* 0x0000e400ff047b82 */ /* 0x000e240000000a00 */
[----:B0-----:R-:W-:-:S05]  /*0710*/  IMAD.WIDE R4, R0, 0x8, R4 ;  /* 0x0000000800047825 */ /* 0x001fca00078e0204 */
[----:B------:R-:W-:Y:S01]  /*0720*/  STG.E.64 desc[UR4][R4.64], R2 ;  /* 0x0000000204007986 */ /* 0x000fe2000c101b04 */
[----:B------:R-:W-:Y:S05]  /*0730*/  EXIT ;  /* 0x000000000000794d */ /* 0x000fea0003800000 */
.L_x_163:
        /* <DEDUP_REMOVED lines=12> */
.L_x_171:


//--------------------- .nv.global.init           --------------------------
	.section	.nv.global.init,"aw",@progbits
.nv.global.init:
	.type		$str$2,@object
	.size		$str$2,($str$1 - $str$2)
$str$2:
        /*0000*/ 	.byte	0x0a, 0x00
	.type		$str$1,@object
	.size		$str$1,($str - $str$1)
$str$1:
        /*0002*/ 	.byte	0x25, 0x64, 0x20, 0x25, 0x6c, 0x66, 0x0a, 0x00
	.type		$str,@object
	.size		$str,(.L_0 - $str)
$str:
        /*000a*/ 	.byte	0x4e, 0x65, 0x69, 0x67, 0x68, 0x62, 0x6f, 0x75, 0x72, 0x73, 0x20, 0x66, 0x6f, 0x72, 0x20, 0x25
        /*001a*/ 	.byte	0x64, 0x0a, 0x00
.L_0:


//--------------------- .nv.shared.reserved.0     --------------------------
	.section	.nv.shared.reserved.0,"aw",@nobits
	.weak		__nv_reservedSMEM_offset_0_alias
	.size		__nv_reservedSMEM_offset_0_alias, 0, 64
	.other		__nv_reservedSMEM_offset_0_alias,@"STO_CUDA_RESERVED_SHARED STV_DEFAULT"
__nv_reservedSMEM_offset_0_alias:
	.zero		0
	.zero		64


//--------------------- .nv.constant0._Z18printNeighbourListP9MatrixCSRS0_Pd --------------------------
	.section	.nv.constant0._Z18printNeighbourListP9MatrixCSRS0_Pd,"a",@progbits
	.sectionflags	@""
	.align	4
.nv.constant0._Z18printNeighbourListP9MatrixCSRS0_Pd:
	.zero		920


//--------------------- .nv.constant0._Z17sortNeighbourListP9MatrixCSRS0_Pd --------------------------
	.section	.nv.constant0._Z17sortNeighbourListP9MatrixCSRS0_Pd,"a",@progbits
	.sectionflags	@""
	.align	4
.nv.constant0._Z17sortNeighbourListP9MatrixCSRS0_Pd:
	.zero		920


//--------------------- .nv.constant0._Z9comptueSiP9MatrixCSRP9MatrixCSCPd --------------------------
	.section	.nv.constant0._Z9comptueSiP9MatrixCSRP9MatrixCSCPd,"a",@progbits
	.sectionflags	@""
	.align	4
.nv.constant0._Z9comptueSiP9MatrixCSRP9MatrixCSCPd:
	.zero		920


//--------------------- .nv.constant0._Z22comptueRowColumnAbsSumP9MatrixCSRP9MatrixCSCPd --------------------------
	.section	.nv.constant0._Z22comptueRowColumnAbsSumP9MatrixCSRP9MatrixCSCPd,"a",@progbits
	.sectionflags	@""
	.align	4
.nv.constant0._Z22comptueRowColumnAbsSumP9MatrixCSRP9MatrixCSCPd:
	.zero		920


//--------------------- SYMBOLS --------------------------

	.type		.nv.reservedSmem.offset0,@object
	.size		.nv.reservedSmem.offset0,0x4
	.type		vprintf,@function
